//
// Generated by NVIDIA NVVM Compiler
//
// Compiler Build ID: CL-36424714
// Cuda compilation tools, release 13.0, V13.0.88
// Based on NVVM 20.0.0
//

.version 9.0
.target sm_100
.address_size 64

	// .globl	_Z16kernel_col_majorPKfiS0_iPfijPj
// _ZZ16kernel_col_majorPKfiS0_iPfijPjE11totalShrMem has been demoted
// _ZZ16kernel_row_majorPKfiS0_iPfijPjE11totalShrMem has been demoted

.visible .entry _Z16kernel_col_majorPKfiS0_iPfijPj(
	.param .u64 .ptr .align 1 _Z16kernel_col_majorPKfiS0_iPfijPj_param_0,
	.param .u32 _Z16kernel_col_majorPKfiS0_iPfijPj_param_1,
	.param .u64 .ptr .align 1 _Z16kernel_col_majorPKfiS0_iPfijPj_param_2,
	.param .u32 _Z16kernel_col_majorPKfiS0_iPfijPj_param_3,
	.param .u64 .ptr .align 1 _Z16kernel_col_majorPKfiS0_iPfijPj_param_4,
	.param .u32 _Z16kernel_col_majorPKfiS0_iPfijPj_param_5,
	.param .u32 _Z16kernel_col_majorPKfiS0_iPfijPj_param_6,
	.param .u64 .ptr .align 1 _Z16kernel_col_majorPKfiS0_iPfijPj_param_7
)
.maxntid 32
{
	.reg .pred 	%p<5>;
	.reg .b32 	%r<26>;
	.reg .b32 	%f<227>;
	.reg .b64 	%rd<27>;
	// demoted variable
	.shared .align 8 .b8 _ZZ16kernel_col_majorPKfiS0_iPfijPjE11totalShrMem[4096];
	ld.param.u64 	%rd5, [_Z16kernel_col_majorPKfiS0_iPfijPj_param_0];
	ld.param.u32 	%r7, [_Z16kernel_col_majorPKfiS0_iPfijPj_param_1];
	ld.param.u64 	%rd6, [_Z16kernel_col_majorPKfiS0_iPfijPj_param_2];
	ld.param.u32 	%r8, [_Z16kernel_col_majorPKfiS0_iPfijPj_param_3];
	ld.param.u64 	%rd7, [_Z16kernel_col_majorPKfiS0_iPfijPj_param_4];
	ld.param.u32 	%r9, [_Z16kernel_col_majorPKfiS0_iPfijPj_param_5];
	ld.param.u32 	%r10, [_Z16kernel_col_majorPKfiS0_iPfijPj_param_6];
	ld.param.u64 	%rd8, [_Z16kernel_col_majorPKfiS0_iPfijPj_param_7];
	mov.u32 	%r1, %tid.y;
	mov.u32 	%r11, %ntid.y;
	mov.u32 	%r12, %ctaid.x;
	mad.lo.s32 	%r2, %r11, %r12, %r1;
	setp.ge.u32 	%p1, %r2, %r10;
	@%p1 bra 	$L__BB0_6;
	setp.eq.s64 	%p2, %rd8, 0;
	@%p2 bra 	$L__BB0_3;
	cvta.to.global.u64 	%rd9, %rd8;
	mul.wide.u32 	%rd10, %r2, 4;
	add.s64 	%rd11, %rd9, %rd10;
	ld.global.u32 	%r13, [%rd11];
	setp.eq.s32 	%p3, %r13, 0;
	@%p3 bra 	$L__BB0_6;
$L__BB0_3:
	shl.b32 	%r15, %r2, 10;
	add.s32 	%r16, %r15, %r7;
	add.s32 	%r17, %r15, %r8;
	add.s32 	%r3, %r15, %r9;
	shl.b32 	%r18, %r1, 12;
	mov.u32 	%r19, _ZZ16kernel_col_majorPKfiS0_iPfijPjE11totalShrMem;
	add.s32 	%r4, %r19, %r18;
	mov.u32 	%r20, %tid.x;
	shl.b32 	%r21, %r20, 5;
	cvt.u64.u32 	%rd12, %r16;
	cvt.u64.u32 	%rd1, %r21;
	add.s64 	%rd13, %rd1, %rd12;
	cvta.to.global.u64 	%rd14, %rd5;
	shl.b64 	%rd15, %rd13, 2;
	add.s64 	%rd16, %rd14, %rd15;
	ld.global.f32 	%f66, [%rd16];
	shl.b32 	%r22, %r20, 7;
	add.s32 	%r23, %r4, %r22;
	ld.global.f32 	%f67, [%rd16+4];
	st.shared.v2.f32 	[%r23], {%f66, %f67};
	ld.global.f32 	%f68, [%rd16+8];
	ld.global.f32 	%f69, [%rd16+12];
	st.shared.v2.f32 	[%r23+8], {%f68, %f69};
	ld.global.f32 	%f70, [%rd16+16];
	ld.global.f32 	%f71, [%rd16+20];
	st.shared.v2.f32 	[%r23+16], {%f70, %f71};
	ld.global.f32 	%f72, [%rd16+24];
	ld.global.f32 	%f73, [%rd16+28];
	st.shared.v2.f32 	[%r23+24], {%f72, %f73};
	ld.global.f32 	%f74, [%rd16+32];
	ld.global.f32 	%f75, [%rd16+36];
	st.shared.v2.f32 	[%r23+32], {%f74, %f75};
	ld.global.f32 	%f76, [%rd16+40];
	ld.global.f32 	%f77, [%rd16+44];
	st.shared.v2.f32 	[%r23+40], {%f76, %f77};
	ld.global.f32 	%f78, [%rd16+48];
	ld.global.f32 	%f79, [%rd16+52];
	st.shared.v2.f32 	[%r23+48], {%f78, %f79};
	ld.global.f32 	%f80, [%rd16+56];
	ld.global.f32 	%f81, [%rd16+60];
	st.shared.v2.f32 	[%r23+56], {%f80, %f81};
	ld.global.f32 	%f82, [%rd16+64];
	ld.global.f32 	%f83, [%rd16+68];
	st.shared.v2.f32 	[%r23+64], {%f82, %f83};
	ld.global.f32 	%f84, [%rd16+72];
	ld.global.f32 	%f85, [%rd16+76];
	st.shared.v2.f32 	[%r23+72], {%f84, %f85};
	ld.global.f32 	%f86, [%rd16+80];
	ld.global.f32 	%f87, [%rd16+84];
	st.shared.v2.f32 	[%r23+80], {%f86, %f87};
	ld.global.f32 	%f88, [%rd16+88];
	ld.global.f32 	%f89, [%rd16+92];
	st.shared.v2.f32 	[%r23+88], {%f88, %f89};
	ld.global.f32 	%f90, [%rd16+96];
	ld.global.f32 	%f91, [%rd16+100];
	st.shared.v2.f32 	[%r23+96], {%f90, %f91};
	ld.global.f32 	%f92, [%rd16+104];
	ld.global.f32 	%f93, [%rd16+108];
	st.shared.v2.f32 	[%r23+104], {%f92, %f93};
	ld.global.f32 	%f94, [%rd16+112];
	ld.global.f32 	%f95, [%rd16+116];
	st.shared.v2.f32 	[%r23+112], {%f94, %f95};
	ld.global.f32 	%f96, [%rd16+120];
	ld.global.f32 	%f97, [%rd16+124];
	st.shared.v2.f32 	[%r23+120], {%f96, %f97};
	bar.warp.sync 	-1;
	mul.wide.u32 	%rd17, %r20, 128;
	mul.wide.u32 	%rd18, %r17, 4;
	add.s64 	%rd19, %rd17, %rd18;
	cvta.to.global.u64 	%rd20, %rd6;
	add.s64 	%rd26, %rd20, %rd19;
	mov.f32 	%f195, 0f00000000;
	mov.b32 	%r25, 64;
	mov.f32 	%f196, %f195;
	mov.f32 	%f197, %f195;
	mov.f32 	%f198, %f195;
	mov.f32 	%f199, %f195;
	mov.f32 	%f200, %f195;
	mov.f32 	%f201, %f195;
	mov.f32 	%f202, %f195;
	mov.f32 	%f203, %f195;
	mov.f32 	%f204, %f195;
	mov.f32 	%f205, %f195;
	mov.f32 	%f206, %f195;
	mov.f32 	%f207, %f195;
	mov.f32 	%f208, %f195;
	mov.f32 	%f209, %f195;
	mov.f32 	%f210, %f195;
	mov.f32 	%f211, %f195;
	mov.f32 	%f212, %f195;
	mov.f32 	%f213, %f195;
	mov.f32 	%f214, %f195;
	mov.f32 	%f215, %f195;
	mov.f32 	%f216, %f195;
	mov.f32 	%f217, %f195;
	mov.f32 	%f218, %f195;
	mov.f32 	%f219, %f195;
	mov.f32 	%f220, %f195;
	mov.f32 	%f221, %f195;
	mov.f32 	%f222, %f195;
	mov.f32 	%f223, %f195;
	mov.f32 	%f224, %f195;
	mov.f32 	%f225, %f195;
	mov.f32 	%f226, %f195;
$L__BB0_4:
	ld.global.f32 	%f98, [%rd26];
	add.s32 	%r24, %r4, %r25;
	ld.shared.v2.f32 	{%f99, %f100}, [%r24+-64];
	fma.rn.f32 	%f226, %f98, %f99, %f226;
	fma.rn.f32 	%f225, %f98, %f100, %f225;
	ld.shared.v2.f32 	{%f101, %f102}, [%r24+-56];
	fma.rn.f32 	%f224, %f98, %f101, %f224;
	fma.rn.f32 	%f223, %f98, %f102, %f223;
	ld.shared.v2.f32 	{%f103, %f104}, [%r24+-48];
	fma.rn.f32 	%f222, %f98, %f103, %f222;
	fma.rn.f32 	%f221, %f98, %f104, %f221;
	ld.shared.v2.f32 	{%f105, %f106}, [%r24+-40];
	fma.rn.f32 	%f220, %f98, %f105, %f220;
	fma.rn.f32 	%f219, %f98, %f106, %f219;
	ld.shared.v2.f32 	{%f107, %f108}, [%r24+-32];
	fma.rn.f32 	%f218, %f98, %f107, %f218;
	fma.rn.f32 	%f217, %f98, %f108, %f217;
	ld.shared.v2.f32 	{%f109, %f110}, [%r24+-24];
	fma.rn.f32 	%f216, %f98, %f109, %f216;
	fma.rn.f32 	%f215, %f98, %f110, %f215;
	ld.shared.v2.f32 	{%f111, %f112}, [%r24+-16];
	fma.rn.f32 	%f214, %f98, %f111, %f214;
	fma.rn.f32 	%f213, %f98, %f112, %f213;
	ld.shared.v2.f32 	{%f113, %f114}, [%r24+-8];
	fma.rn.f32 	%f212, %f98, %f113, %f212;
	fma.rn.f32 	%f211, %f98, %f114, %f211;
	ld.shared.v2.f32 	{%f115, %f116}, [%r24];
	fma.rn.f32 	%f210, %f98, %f115, %f210;
	fma.rn.f32 	%f209, %f98, %f116, %f209;
	ld.shared.v2.f32 	{%f117, %f118}, [%r24+8];
	fma.rn.f32 	%f208, %f98, %f117, %f208;
	fma.rn.f32 	%f207, %f98, %f118, %f207;
	ld.shared.v2.f32 	{%f119, %f120}, [%r24+16];
	fma.rn.f32 	%f206, %f98, %f119, %f206;
	fma.rn.f32 	%f205, %f98, %f120, %f205;
	ld.shared.v2.f32 	{%f121, %f122}, [%r24+24];
	fma.rn.f32 	%f204, %f98, %f121, %f204;
	fma.rn.f32 	%f203, %f98, %f122, %f203;
	ld.shared.v2.f32 	{%f123, %f124}, [%r24+32];
	fma.rn.f32 	%f202, %f98, %f123, %f202;
	fma.rn.f32 	%f201, %f98, %f124, %f201;
	ld.shared.v2.f32 	{%f125, %f126}, [%r24+40];
	fma.rn.f32 	%f200, %f98, %f125, %f200;
	fma.rn.f32 	%f199, %f98, %f126, %f199;
	ld.shared.v2.f32 	{%f127, %f128}, [%r24+48];
	fma.rn.f32 	%f198, %f98, %f127, %f198;
	fma.rn.f32 	%f197, %f98, %f128, %f197;
	ld.shared.v2.f32 	{%f129, %f130}, [%r24+56];
	fma.rn.f32 	%f196, %f98, %f129, %f196;
	fma.rn.f32 	%f195, %f98, %f130, %f195;
	add.s64 	%rd26, %rd26, 4;
	add.s32 	%r25, %r25, 128;
	setp.ne.s32 	%p4, %r25, 4160;
	@%p4 bra 	$L__BB0_4;
	cvt.u64.u32 	%rd21, %r3;
	add.s64 	%rd22, %rd1, %rd21;
	cvta.to.global.u64 	%rd23, %rd7;
	shl.b64 	%rd24, %rd22, 2;
	add.s64 	%rd25, %rd23, %rd24;
	ld.global.f32 	%f131, [%rd25];
	add.f32 	%f132, %f226, %f131;
	st.global.f32 	[%rd25], %f132;
	ld.global.f32 	%f133, [%rd25+4];
	add.f32 	%f134, %f225, %f133;
	st.global.f32 	[%rd25+4], %f134;
	ld.global.f32 	%f135, [%rd25+8];
	add.f32 	%f136, %f224, %f135;
	st.global.f32 	[%rd25+8], %f136;
	ld.global.f32 	%f137, [%rd25+12];
	add.f32 	%f138, %f223, %f137;
	st.global.f32 	[%rd25+12], %f138;
	ld.global.f32 	%f139, [%rd25+16];
	add.f32 	%f140, %f222, %f139;
	st.global.f32 	[%rd25+16], %f140;
	ld.global.f32 	%f141, [%rd25+20];
	add.f32 	%f142, %f221, %f141;
	st.global.f32 	[%rd25+20], %f142;
	ld.global.f32 	%f143, [%rd25+24];
	add.f32 	%f144, %f220, %f143;
	st.global.f32 	[%rd25+24], %f144;
	ld.global.f32 	%f145, [%rd25+28];
	add.f32 	%f146, %f219, %f145;
	st.global.f32 	[%rd25+28], %f146;
	ld.global.f32 	%f147, [%rd25+32];
	add.f32 	%f148, %f218, %f147;
	st.global.f32 	[%rd25+32], %f148;
	ld.global.f32 	%f149, [%rd25+36];
	add.f32 	%f150, %f217, %f149;
	st.global.f32 	[%rd25+36], %f150;
	ld.global.f32 	%f151, [%rd25+40];
	add.f32 	%f152, %f216, %f151;
	st.global.f32 	[%rd25+40], %f152;
	ld.global.f32 	%f153, [%rd25+44];
	add.f32 	%f154, %f215, %f153;
	st.global.f32 	[%rd25+44], %f154;
	ld.global.f32 	%f155, [%rd25+48];
	add.f32 	%f156, %f214, %f155;
	st.global.f32 	[%rd25+48], %f156;
	ld.global.f32 	%f157, [%rd25+52];
	add.f32 	%f158, %f213, %f157;
	st.global.f32 	[%rd25+52], %f158;
	ld.global.f32 	%f159, [%rd25+56];
	add.f32 	%f160, %f212, %f159;
	st.global.f32 	[%rd25+56], %f160;
	ld.global.f32 	%f161, [%rd25+60];
	add.f32 	%f162, %f211, %f161;
	st.global.f32 	[%rd25+60], %f162;
	ld.global.f32 	%f163, [%rd25+64];
	add.f32 	%f164, %f210, %f163;
	st.global.f32 	[%rd25+64], %f164;
	ld.global.f32 	%f165, [%rd25+68];
	add.f32 	%f166, %f209, %f165;
	st.global.f32 	[%rd25+68], %f166;
	ld.global.f32 	%f167, [%rd25+72];
	add.f32 	%f168, %f208, %f167;
	st.global.f32 	[%rd25+72], %f168;
	ld.global.f32 	%f169, [%rd25+76];
	add.f32 	%f170, %f207, %f169;
	st.global.f32 	[%rd25+76], %f170;
	ld.global.f32 	%f171, [%rd25+80];
	add.f32 	%f172, %f206, %f171;
	st.global.f32 	[%rd25+80], %f172;
	ld.global.f32 	%f173, [%rd25+84];
	add.f32 	%f174, %f205, %f173;
	st.global.f32 	[%rd25+84], %f174;
	ld.global.f32 	%f175, [%rd25+88];
	add.f32 	%f176, %f204, %f175;
	st.global.f32 	[%rd25+88], %f176;
	ld.global.f32 	%f177, [%rd25+92];
	add.f32 	%f178, %f203, %f177;
	st.global.f32 	[%rd25+92], %f178;
	ld.global.f32 	%f179, [%rd25+96];
	add.f32 	%f180, %f202, %f179;
	st.global.f32 	[%rd25+96], %f180;
	ld.global.f32 	%f181, [%rd25+100];
	add.f32 	%f182, %f201, %f181;
	st.global.f32 	[%rd25+100], %f182;
	ld.global.f32 	%f183, [%rd25+104];
	add.f32 	%f184, %f200, %f183;
	st.global.f32 	[%rd25+104], %f184;
	ld.global.f32 	%f185, [%rd25+108];
	add.f32 	%f186, %f199, %f185;
	st.global.f32 	[%rd25+108], %f186;
	ld.global.f32 	%f187, [%rd25+112];
	add.f32 	%f188, %f198, %f187;
	st.global.f32 	[%rd25+112], %f188;
	ld.global.f32 	%f189, [%rd25+116];
	add.f32 	%f190, %f197, %f189;
	st.global.f32 	[%rd25+116], %f190;
	ld.global.f32 	%f191, [%rd25+120];
	add.f32 	%f192, %f196, %f191;
	st.global.f32 	[%rd25+120], %f192;
	ld.global.f32 	%f193, [%rd25+124];
	add.f32 	%f194, %f195, %f193;
	st.global.f32 	[%rd25+124], %f194;
$L__BB0_6:
	ret;

}
	// .globl	_Z16kernel_row_majorPKfiS0_iPfijPj
.visible .entry _Z16kernel_row_majorPKfiS0_iPfijPj(
	.param .u64 .ptr .align 1 _Z16kernel_row_majorPKfiS0_iPfijPj_param_0,
	.param .u32 _Z16kernel_row_majorPKfiS0_iPfijPj_param_1,
	.param .u64 .ptr .align 1 _Z16kernel_row_majorPKfiS0_iPfijPj_param_2,
	.param .u32 _Z16kernel_row_majorPKfiS0_iPfijPj_param_3,
	.param .u64 .ptr .align 1 _Z16kernel_row_majorPKfiS0_iPfijPj_param_4,
	.param .u32 _Z16kernel_row_majorPKfiS0_iPfijPj_param_5,
	.param .u32 _Z16kernel_row_majorPKfiS0_iPfijPj_param_6,
	.param .u64 .ptr .align 1 _Z16kernel_row_majorPKfiS0_iPfijPj_param_7
)
.maxntid 32
{
	.reg .pred 	%p<5>;
	.reg .b32 	%r<26>;
	.reg .b32 	%f<227>;
	.reg .b64 	%rd<27>;
	// demoted variable
	.shared .align 8 .b8 _ZZ16kernel_row_majorPKfiS0_iPfijPjE11totalShrMem[4096];
	ld.param.u64 	%rd5, [_Z16kernel_row_majorPKfiS0_iPfijPj_param_0];
	ld.param.u32 	%r7, [_Z16kernel_row_majorPKfiS0_iPfijPj_param_1];
	ld.param.u64 	%rd6, [_Z16kernel_row_majorPKfiS0_iPfijPj_param_2];
	ld.param.u32 	%r8, [_Z16kernel_row_majorPKfiS0_iPfijPj_param_3];
	ld.param.u64 	%rd7, [_Z16kernel_row_majorPKfiS0_iPfijPj_param_4];
	ld.param.u32 	%r9, [_Z16kernel_row_majorPKfiS0_iPfijPj_param_5];
	ld.param.u32 	%r10, [_Z16kernel_row_majorPKfiS0_iPfijPj_param_6];
	ld.param.u64 	%rd8, [_Z16kernel_row_majorPKfiS0_iPfijPj_param_7];
	mov.u32 	%r1, %tid.y;
	mov.u32 	%r11, %ntid.y;
	mov.u32 	%r12, %ctaid.x;
	mad.lo.s32 	%r2, %r11, %r12, %r1;
	setp.ge.u32 	%p1, %r2, %r10;
	@%p1 bra 	$L__BB1_6;
	setp.eq.s64 	%p2, %rd8, 0;
	@%p2 bra 	$L__BB1_3;
	cvta.to.global.u64 	%rd9, %rd8;
	mul.wide.u32 	%rd10, %r2, 4;
	add.s64 	%rd11, %rd9, %rd10;
	ld.global.u32 	%r13, [%rd11];
	setp.eq.s32 	%p3, %r13, 0;
	@%p3 bra 	$L__BB1_6;
$L__BB1_3:
	shl.b32 	%r15, %r2, 10;
	add.s32 	%r16, %r15, %r7;
	add.s32 	%r17, %r15, %r8;
	add.s32 	%r3, %r15, %r9;
	shl.b32 	%r18, %r1, 12;
	mov.u32 	%r19, _ZZ16kernel_row_majorPKfiS0_iPfijPjE11totalShrMem;
	add.s32 	%r4, %r19, %r18;
	mov.u32 	%r20, %tid.x;
	shl.b32 	%r21, %r20, 5;
	cvt.u64.u32 	%rd12, %r16;
	cvt.u64.u32 	%rd1, %r21;
	add.s64 	%rd13, %rd1, %rd12;
	cvta.to.global.u64 	%rd14, %rd5;
	shl.b64 	%rd15, %rd13, 2;
	add.s64 	%rd16, %rd14, %rd15;
	ld.global.f32 	%f66, [%rd16];
	shl.b32 	%r22, %r20, 7;
	add.s32 	%r23, %r4, %r22;
	ld.global.f32 	%f67, [%rd16+4];
	st.shared.v2.f32 	[%r23], {%f66, %f67};
	ld.global.f32 	%f68, [%rd16+8];
	ld.global.f32 	%f69, [%rd16+12];
	st.shared.v2.f32 	[%r23+8], {%f68, %f69};
	ld.global.f32 	%f70, [%rd16+16];
	ld.global.f32 	%f71, [%rd16+20];
	st.shared.v2.f32 	[%r23+16], {%f70, %f71};
	ld.global.f32 	%f72, [%rd16+24];
	ld.global.f32 	%f73, [%rd16+28];
	st.shared.v2.f32 	[%r23+24], {%f72, %f73};
	ld.global.f32 	%f74, [%rd16+32];
	ld.global.f32 	%f75, [%rd16+36];
	st.shared.v2.f32 	[%r23+32], {%f74, %f75};
	ld.global.f32 	%f76, [%rd16+40];
	ld.global.f32 	%f77, [%rd16+44];
	st.shared.v2.f32 	[%r23+40], {%f76, %f77};
	ld.global.f32 	%f78, [%rd16+48];
	ld.global.f32 	%f79, [%rd16+52];
	st.shared.v2.f32 	[%r23+48], {%f78, %f79};
	ld.global.f32 	%f80, [%rd16+56];
	ld.global.f32 	%f81, [%rd16+60];
	st.shared.v2.f32 	[%r23+56], {%f80, %f81};
	ld.global.f32 	%f82, [%rd16+64];
	ld.global.f32 	%f83, [%rd16+68];
	st.shared.v2.f32 	[%r23+64], {%f82, %f83};
	ld.global.f32 	%f84, [%rd16+72];
	ld.global.f32 	%f85, [%rd16+76];
	st.shared.v2.f32 	[%r23+72], {%f84, %f85};
	ld.global.f32 	%f86, [%rd16+80];
	ld.global.f32 	%f87, [%rd16+84];
	st.shared.v2.f32 	[%r23+80], {%f86, %f87};
	ld.global.f32 	%f88, [%rd16+88];
	ld.global.f32 	%f89, [%rd16+92];
	st.shared.v2.f32 	[%r23+88], {%f88, %f89};
	ld.global.f32 	%f90, [%rd16+96];
	ld.global.f32 	%f91, [%rd16+100];
	st.shared.v2.f32 	[%r23+96], {%f90, %f91};
	ld.global.f32 	%f92, [%rd16+104];
	ld.global.f32 	%f93, [%rd16+108];
	st.shared.v2.f32 	[%r23+104], {%f92, %f93};
	ld.global.f32 	%f94, [%rd16+112];
	ld.global.f32 	%f95, [%rd16+116];
	st.shared.v2.f32 	[%r23+112], {%f94, %f95};
	ld.global.f32 	%f96, [%rd16+120];
	ld.global.f32 	%f97, [%rd16+124];
	st.shared.v2.f32 	[%r23+120], {%f96, %f97};
	bar.warp.sync 	-1;
	mul.wide.u32 	%rd17, %r20, 128;
	mul.wide.u32 	%rd18, %r17, 4;
	add.s64 	%rd19, %rd17, %rd18;
	cvta.to.global.u64 	%rd20, %rd6;
	add.s64 	%rd26, %rd20, %rd19;
	mov.f32 	%f195, 0f00000000;
	mov.b32 	%r25, 64;
	mov.f32 	%f196, %f195;
	mov.f32 	%f197, %f195;
	mov.f32 	%f198, %f195;
	mov.f32 	%f199, %f195;
	mov.f32 	%f200, %f195;
	mov.f32 	%f201, %f195;
	mov.f32 	%f202, %f195;
	mov.f32 	%f203, %f195;
	mov.f32 	%f204, %f195;
	mov.f32 	%f205, %f195;
	mov.f32 	%f206, %f195;
	mov.f32 	%f207, %f195;
	mov.f32 	%f208, %f195;
	mov.f32 	%f209, %f195;
	mov.f32 	%f210, %f195;
	mov.f32 	%f211, %f195;
	mov.f32 	%f212, %f195;
	mov.f32 	%f213, %f195;
	mov.f32 	%f214, %f195;
	mov.f32 	%f215, %f195;
	mov.f32 	%f216, %f195;
	mov.f32 	%f217, %f195;
	mov.f32 	%f218, %f195;
	mov.f32 	%f219, %f195;
	mov.f32 	%f220, %f195;
	mov.f32 	%f221, %f195;
	mov.f32 	%f222, %f195;
	mov.f32 	%f223, %f195;
	mov.f32 	%f224, %f195;
	mov.f32 	%f225, %f195;
	mov.f32 	%f226, %f195;
$L__BB1_4:
	ld.global.f32 	%f98, [%rd26];
	add.s32 	%r24, %r4, %r25;
	ld.shared.v2.f32 	{%f99, %f100}, [%r24+-64];
	fma.rn.f32 	%f226, %f98, %f99, %f226;
	fma.rn.f32 	%f225, %f98, %f100, %f225;
	ld.shared.v2.f32 	{%f101, %f102}, [%r24+-56];
	fma.rn.f32 	%f224, %f98, %f101, %f224;
	fma.rn.f32 	%f223, %f98, %f102, %f223;
	ld.shared.v2.f32 	{%f103, %f104}, [%r24+-48];
	fma.rn.f32 	%f222, %f98, %f103, %f222;
	fma.rn.f32 	%f221, %f98, %f104, %f221;
	ld.shared.v2.f32 	{%f105, %f106}, [%r24+-40];
	fma.rn.f32 	%f220, %f98, %f105, %f220;
	fma.rn.f32 	%f219, %f98, %f106, %f219;
	ld.shared.v2.f32 	{%f107, %f108}, [%r24+-32];
	fma.rn.f32 	%f218, %f98, %f107, %f218;
	fma.rn.f32 	%f217, %f98, %f108, %f217;
	ld.shared.v2.f32 	{%f109, %f110}, [%r24+-24];
	fma.rn.f32 	%f216, %f98, %f109, %f216;
	fma.rn.f32 	%f215, %f98, %f110, %f215;
	ld.shared.v2.f32 	{%f111, %f112}, [%r24+-16];
	fma.rn.f32 	%f214, %f98, %f111, %f214;
	fma.rn.f32 	%f213, %f98, %f112, %f213;
	ld.shared.v2.f32 	{%f113, %f114}, [%r24+-8];
	fma.rn.f32 	%f212, %f98, %f113, %f212;
	fma.rn.f32 	%f211, %f98, %f114, %f211;
	ld.shared.v2.f32 	{%f115, %f116}, [%r24];
	fma.rn.f32 	%f210, %f98, %f115, %f210;
	fma.rn.f32 	%f209, %f98, %f116, %f209;
	ld.shared.v2.f32 	{%f117, %f118}, [%r24+8];
	fma.rn.f32 	%f208, %f98, %f117, %f208;
	fma.rn.f32 	%f207, %f98, %f118, %f207;
	ld.shared.v2.f32 	{%f119, %f120}, [%r24+16];
	fma.rn.f32 	%f206, %f98, %f119, %f206;
	fma.rn.f32 	%f205, %f98, %f120, %f205;
	ld.shared.v2.f32 	{%f121, %f122}, [%r24+24];
	fma.rn.f32 	%f204, %f98, %f121, %f204;
	fma.rn.f32 	%f203, %f98, %f122, %f203;
	ld.shared.v2.f32 	{%f123, %f124}, [%r24+32];
	fma.rn.f32 	%f202, %f98, %f123, %f202;
	fma.rn.f32 	%f201, %f98, %f124, %f201;
	ld.shared.v2.f32 	{%f125, %f126}, [%r24+40];
	fma.rn.f32 	%f200, %f98, %f125, %f200;
	fma.rn.f32 	%f199, %f98, %f126, %f199;
	ld.shared.v2.f32 	{%f127, %f128}, [%r24+48];
	fma.rn.f32 	%f198, %f98, %f127, %f198;
	fma.rn.f32 	%f197, %f98, %f128, %f197;
	ld.shared.v2.f32 	{%f129, %f130}, [%r24+56];
	fma.rn.f32 	%f196, %f98, %f129, %f196;
	fma.rn.f32 	%f195, %f98, %f130, %f195;
	add.s64 	%rd26, %rd26, 4;
	add.s32 	%r25, %r25, 128;
	setp.ne.s32 	%p4, %r25, 4160;
	@%p4 bra 	$L__BB1_4;
	cvt.u64.u32 	%rd21, %r3;
	add.s64 	%rd22, %rd1, %rd21;
	cvta.to.global.u64 	%rd23, %rd7;
	shl.b64 	%rd24, %rd22, 2;
	add.s64 	%rd25, %rd23, %rd24;
	ld.global.f32 	%f131, [%rd25];
	add.f32 	%f132, %f226, %f131;
	st.global.f32 	[%rd25], %f132;
	ld.global.f32 	%f133, [%rd25+4];
	add.f32 	%f134, %f225, %f133;
	st.global.f32 	[%rd25+4], %f134;
	ld.global.f32 	%f135, [%rd25+8];
	add.f32 	%f136, %f224, %f135;
	st.global.f32 	[%rd25+8], %f136;
	ld.global.f32 	%f137, [%rd25+12];
	add.f32 	%f138, %f223, %f137;
	st.global.f32 	[%rd25+12], %f138;
	ld.global.f32 	%f139, [%rd25+16];
	add.f32 	%f140, %f222, %f139;
	st.global.f32 	[%rd25+16], %f140;
	ld.global.f32 	%f141, [%rd25+20];
	add.f32 	%f142, %f221, %f141;
	st.global.f32 	[%rd25+20], %f142;
	ld.global.f32 	%f143, [%rd25+24];
	add.f32 	%f144, %f220, %f143;
	st.global.f32 	[%rd25+24], %f144;
	ld.global.f32 	%f145, [%rd25+28];
	add.f32 	%f146, %f219, %f145;
	st.global.f32 	[%rd25+28], %f146;
	ld.global.f32 	%f147, [%rd25+32];
	add.f32 	%f148, %f218, %f147;
	st.global.f32 	[%rd25+32], %f148;
	ld.global.f32 	%f149, [%rd25+36];
	add.f32 	%f150, %f217, %f149;
	st.global.f32 	[%rd25+36], %f150;
	ld.global.f32 	%f151, [%rd25+40];
	add.f32 	%f152, %f216, %f151;
	st.global.f32 	[%rd25+40], %f152;
	ld.global.f32 	%f153, [%rd25+44];
	add.f32 	%f154, %f215, %f153;
	st.global.f32 	[%rd25+44], %f154;
	ld.global.f32 	%f155, [%rd25+48];
	add.f32 	%f156, %f214, %f155;
	st.global.f32 	[%rd25+48], %f156;
	ld.global.f32 	%f157, [%rd25+52];
	add.f32 	%f158, %f213, %f157;
	st.global.f32 	[%rd25+52], %f158;
	ld.global.f32 	%f159, [%rd25+56];
	add.f32 	%f160, %f212, %f159;
	st.global.f32 	[%rd25+56], %f160;
	ld.global.f32 	%f161, [%rd25+60];
	add.f32 	%f162, %f211, %f161;
	st.global.f32 	[%rd25+60], %f162;
	ld.global.f32 	%f163, [%rd25+64];
	add.f32 	%f164, %f210, %f163;
	st.global.f32 	[%rd25+64], %f164;
	ld.global.f32 	%f165, [%rd25+68];
	add.f32 	%f166, %f209, %f165;
	st.global.f32 	[%rd25+68], %f166;
	ld.global.f32 	%f167, [%rd25+72];
	add.f32 	%f168, %f208, %f167;
	st.global.f32 	[%rd25+72], %f168;
	ld.global.f32 	%f169, [%rd25+76];
	add.f32 	%f170, %f207, %f169;
	st.global.f32 	[%rd25+76], %f170;
	ld.global.f32 	%f171, [%rd25+80];
	add.f32 	%f172, %f206, %f171;
	st.global.f32 	[%rd25+80], %f172;
	ld.global.f32 	%f173, [%rd25+84];
	add.f32 	%f174, %f205, %f173;
	st.global.f32 	[%rd25+84], %f174;
	ld.global.f32 	%f175, [%rd25+88];
	add.f32 	%f176, %f204, %f175;
	st.global.f32 	[%rd25+88], %f176;
	ld.global.f32 	%f177, [%rd25+92];
	add.f32 	%f178, %f203, %f177;
	st.global.f32 	[%rd25+92], %f178;
	ld.global.f32 	%f179, [%rd25+96];
	add.f32 	%f180, %f202, %f179;
	st.global.f32 	[%rd25+96], %f180;
	ld.global.f32 	%f181, [%rd25+100];
	add.f32 	%f182, %f201, %f181;
	st.global.f32 	[%rd25+100], %f182;
	ld.global.f32 	%f183, [%rd25+104];
	add.f32 	%f184, %f200, %f183;
	st.global.f32 	[%rd25+104], %f184;
	ld.global.f32 	%f185, [%rd25+108];
	add.f32 	%f186, %f199, %f185;
	st.global.f32 	[%rd25+108], %f186;
	ld.global.f32 	%f187, [%rd25+112];
	add.f32 	%f188, %f198, %f187;
	st.global.f32 	[%rd25+112], %f188;
	ld.global.f32 	%f189, [%rd25+116];
	add.f32 	%f190, %f197, %f189;
	st.global.f32 	[%rd25+116], %f190;
	ld.global.f32 	%f191, [%rd25+120];
	add.f32 	%f192, %f196, %f191;
	st.global.f32 	[%rd25+120], %f192;
	ld.global.f32 	%f193, [%rd25+124];
	add.f32 	%f194, %f195, %f193;
	st.global.f32 	[%rd25+124], %f194;
$L__BB1_6:
	ret;

}


// ===== COMPILED SASS (sm_100) =====

	.target	sm_100

	.elftype	@"ET_EXEC"


//--------------------- .note.nv.tkinfo           --------------------------
	.section	.note.nv.tkinfo,"",@"SHT_NOTE"
	.sectionflags	@"SHF_NOTE_NV_TKINFO"
	.tkinfo
        /*0018*/ 	.word	0x00000002
        /*0030*/ 	.string	""
        /*0030*/ 	.string	"ptxas"
        /*0030*/ 	.string	"Cuda compilation tools, release 13.0, V13.0.88"
        /*0030*/ 	.string	"Build cuda_13.0.r13.0/compiler.36424714_0"
        /*0030*/ 	.string	"-arch sm_100 -m 64 "



//--------------------- .note.nv.cuinfo           --------------------------
	.section	.note.nv.cuinfo,"",@"SHT_NOTE"
	.sectionflags	@"SHF_NOTE_NV_CUINFO"
        /*0018*/ 	.short	0x0002
        /*001a*/ 	.short	0x0064
        /*001c*/ 	.short	0x0082
	.zero		2


//--------------------- .nv.info                  --------------------------
	.section	.nv.info,"",@"SHT_CUDA_INFO"
	.align	4


	//----- nvinfo : EIATTR_REGCOUNT
	.align		4
        /*0000*/ 	.byte	0x04, 0x2f
        /*0002*/ 	.short	(.L_1 - .L_0)
	.align		4
.L_0:
        /*0004*/ 	.word	index@(_Z16kernel_col_majorPKfiS0_iPfijPj)
        /*0008*/ 	.word	0x00000045


	//----- nvinfo : EIATTR_FRAME_SIZE
	.align		4
.L_1:
        /*000c*/ 	.byte	0x04, 0x11
        /*000e*/ 	.short	(.L_3 - .L_2)
	.align		4
.L_2:
        /*0010*/ 	.word	index@(_Z16kernel_col_majorPKfiS0_iPfijPj)
        /*0014*/ 	.word	0x00000000


	//----- nvinfo : EIATTR_REGCOUNT
	.align		4
.L_3:
        /*0018*/ 	.byte	0x04, 0x2f
        /*001a*/ 	.short	(.L_5 - .L_4)
	.align		4
.L_4:
        /*001c*/ 	.word	index@(_Z16kernel_row_majorPKfiS0_iPfijPj)
        /*0020*/ 	.word	0x00000045


	//----- nvinfo : EIATTR_FRAME_SIZE
	.align		4
.L_5:
        /*0024*/ 	.byte	0x04, 0x11
        /*0026*/ 	.short	(.L_7 - .L_6)
	.align		4
.L_6:
        /*0028*/ 	.word	index@(_Z16kernel_row_majorPKfiS0_iPfijPj)
        /*002c*/ 	.word	0x00000000


	//----- nvinfo : EIATTR_MIN_STACK_SIZE
	.align		4
.L_7:
        /*0030*/ 	.byte	0x04, 0x12
        /*0032*/ 	.short	(.L_9 - .L_8)
	.align		4
.L_8:
        /*0034*/ 	.word	index@(_Z16kernel_row_majorPKfiS0_iPfijPj)
        /*0038*/ 	.word	0x00000000


	//----- nvinfo : EIATTR_MIN_STACK_SIZE
	.align		4
.L_9:
        /*003c*/ 	.byte	0x04, 0x12
        /*003e*/ 	.short	(.L_11 - .L_10)
	.align		4
.L_10:
        /*0040*/ 	.word	index@(_Z16kernel_col_majorPKfiS0_iPfijPj)
        /*0044*/ 	.word	0x00000000
.L_11:


//--------------------- .nv.compat                --------------------------
	.section	.nv.compat,"",@"SHT_CUDA_COMPAT_INFO"
	.align	4
        /*0000*/ 	.byte	0x02, 0x09, 0x00, 0x00, 0x02, 0x02, 0x01, 0x00, 0x02, 0x05, 0x05, 0x00, 0x03, 0x07, 0x01, 0x01
        /*0010*/ 	.byte	0x02, 0x03, 0x00, 0x00, 0x02, 0x06, 0x01, 0x00, 0x04, 0x0b, 0x08, 0x00, 0x09, 0x00, 0x00, 0x00
        /*0020*/ 	.byte	0x00, 0x00, 0x00, 0x00


//--------------------- .nv.info._Z16kernel_row_majorPKfiS0_iPfijPj --------------------------
	.section	.nv.info._Z16kernel_row_majorPKfiS0_iPfijPj,"",@"SHT_CUDA_INFO"
	.sectionflags	@""
	.align	4


	//----- nvinfo : EIATTR_CUDA_API_VERSION
	.align		4
        /*0000*/ 	.byte	0x04, 0x37
        /*0002*/ 	.short	(.L_13 - .L_12)
.L_12:
        /*0004*/ 	.word	0x00000082


	//----- nvinfo : EIATTR_KPARAM_INFO
	.align		4
.L_13:
        /*0008*/ 	.byte	0x04, 0x17
        /*000a*/ 	.short	(.L_15 - .L_14)
.L_14:
        /*000c*/ 	.word	0x00000000
        /*0010*/ 	.short	0x0007
        /*0012*/ 	.short	0x0030
        /*0014*/ 	.byte	0x00, 0xf5, 0x21, 0x00


	//----- nvinfo : EIATTR_KPARAM_INFO
	.align		4
.L_15:
        /*0018*/ 	.byte	0x04, 0x17
        /*001a*/ 	.short	(.L_17 - .L_16)
.L_16:
        /*001c*/ 	.word	0x00000000
        /*0020*/ 	.short	0x0006
        /*0022*/ 	.short	0x002c
        /*0024*/ 	.byte	0x00, 0xf0, 0x11, 0x00


	//----- nvinfo : EIATTR_KPARAM_INFO
	.align		4
.L_17:
        /*0028*/ 	.byte	0x04, 0x17
        /*002a*/ 	.short	(.L_19 - .L_18)
.L_18:
        /*002c*/ 	.word	0x00000000
        /*0030*/ 	.short	0x0005
        /*0032*/ 	.short	0x0028
        /*0034*/ 	.byte	0x00, 0xf0, 0x11, 0x00


	//----- nvinfo : EIATTR_KPARAM_INFO
	.align		4
.L_19:
        /*0038*/ 	.byte	0x04, 0x17
        /*003a*/ 	.short	(.L_21 - .L_20)
.L_20:
        /*003c*/ 	.word	0x00000000
        /*0040*/ 	.short	0x0004
        /*0042*/ 	.short	0x0020
        /*0044*/ 	.byte	0x00, 0xf5, 0x21, 0x00


	//----- nvinfo : EIATTR_KPARAM_INFO
	.align		4
.L_21:
        /*0048*/ 	.byte	0x04, 0x17
        /*004a*/ 	.short	(.L_23 - .L_22)
.L_22:
        /*004c*/ 	.word	0x00000000
        /*0050*/ 	.short	0x0003
        /*0052*/ 	.short	0x0018
        /*0054*/ 	.byte	0x00, 0xf0, 0x11, 0x00


	//----- nvinfo : EIATTR_KPARAM_INFO
	.align		4
.L_23:
        /*0058*/ 	.byte	0x04, 0x17
        /*005a*/ 	.short	(.L_25 - .L_24)
.L_24:
        /*005c*/ 	.word	0x00000000
        /*0060*/ 	.short	0x0002
        /*0062*/ 	.short	0x0010
        /*0064*/ 	.byte	0x00, 0xf5, 0x21, 0x00


	//----- nvinfo : EIATTR_KPARAM_INFO
	.align		4
.L_25:
        /*0068*/ 	.byte	0x04, 0x17
        /*006a*/ 	.short	(.L_27 - .L_26)
.L_26:
        /*006c*/ 	.word	0x00000000
        /*0070*/ 	.short	0x0001
        /*0072*/ 	.short	0x0008
        /*0074*/ 	.byte	0x00, 0xf0, 0x11, 0x00


	//----- nvinfo : EIATTR_KPARAM_INFO
	.align		4
.L_27:
        /*0078*/ 	.byte	0x04, 0x17
        /*007a*/ 	.short	(.L_29 - .L_28)
.L_28:
        /*007c*/ 	.word	0x00000000
        /*0080*/ 	.short	0x0000
        /*0082*/ 	.short	0x0000
        /*0084*/ 	.byte	0x00, 0xf5, 0x21, 0x00


	//----- nvinfo : EIATTR_SPARSE_MMA_MASK
	.align		4
.L_29:
        /*0088*/ 	.byte	0x03, 0x50
        /*008a*/ 	.short	0x0000


	//----- nvinfo : EIATTR_MAXREG_COUNT
	.align		4
        /*008c*/ 	.byte	0x03, 0x1b
        /*008e*/ 	.short	0x00ff


	//----- nvinfo : EIATTR_MERCURY_ISA_VERSION
	.align		4
        /*0090*/ 	.byte	0x03, 0x5f
        /*0092*/ 	.short	0x0101


	//----- nvinfo : EIATTR_COOP_GROUP_MASK_REGIDS
	.align		4
        /*0094*/ 	.byte	0x04, 0x29
        /*0096*/ 	.short	(.L_31 - .L_30)


	//   ....[0]....
.L_30:
        /*0098*/ 	.word	0xffffffff


	//----- nvinfo : EIATTR_COOP_GROUP_INSTR_OFFSETS
	.align		4
.L_31:
        /*009c*/ 	.byte	0x04, 0x28
        /*009e*/ 	.short	(.L_33 - .L_32)


	//   ....[0]....
.L_32:
        /*00a0*/ 	.word	0x00000640


	//----- nvinfo : EIATTR_VRC_CTA_INIT_COUNT
	.align		4
.L_33:
        /*00a4*/ 	.byte	0x02, 0x4a
	.zero		1
	.zero		1


	//----- nvinfo : EIATTR_EXIT_INSTR_OFFSETS
	.align		4
        /*00a8*/ 	.byte	0x04, 0x1c
        /*00aa*/ 	.short	(.L_35 - .L_34)


	//   ....[0]....
.L_34:
        /*00ac*/ 	.word	0x00000070


	//   ....[1]....
        /*00b0*/ 	.word	0x00000110


	//   ....[2]....
        /*00b4*/ 	.word	0x00001730


	//----- nvinfo : EIATTR_MAX_THREADS
	.align		4
.L_35:
        /*00b8*/ 	.byte	0x04, 0x05
        /*00ba*/ 	.short	(.L_37 - .L_36)
.L_36:
        /*00bc*/ 	.word	0x00000020
        /*00c0*/ 	.word	0x00000001
        /*00c4*/ 	.word	0x00000001


	//----- nvinfo : EIATTR_CBANK_PARAM_SIZE
	.align		4
.L_37:
        /*00c8*/ 	.byte	0x03, 0x19
        /*00ca*/ 	.short	0x0038


	//----- nvinfo : EIATTR_PARAM_CBANK
	.align		4
        /*00cc*/ 	.byte	0x04, 0x0a
        /*00ce*/ 	.short	(.L_39 - .L_38)
	.align		4
.L_38:
        /*00d0*/ 	.word	index@(.nv.constant0._Z16kernel_row_majorPKfiS0_iPfijPj)
        /*00d4*/ 	.short	0x0380
        /*00d6*/ 	.short	0x0038


	//----- nvinfo : EIATTR_SW_WAR
	.align		4
.L_39:
        /*00d8*/ 	.byte	0x04, 0x36
        /*00da*/ 	.short	(.L_41 - .L_40)
.L_40:
        /*00dc*/ 	.word	0x00000008
.L_41:


//--------------------- .nv.info._Z16kernel_col_majorPKfiS0_iPfijPj --------------------------
	.section	.nv.info._Z16kernel_col_majorPKfiS0_iPfijPj,"",@"SHT_CUDA_INFO"
	.sectionflags	@""
	.align	4


	//----- nvinfo : EIATTR_CUDA_API_VERSION
	.align		4
        /*0000*/ 	.byte	0x04, 0x37
        /*0002*/ 	.short	(.L_43 - .L_42)
.L_42:
        /*0004*/ 	.word	0x00000082


	//----- nvinfo : EIATTR_KPARAM_INFO
	.align		4
.L_43:
        /*0008*/ 	.byte	0x04, 0x17
        /*000a*/ 	.short	(.L_45 - .L_44)
.L_44:
        /*000c*/ 	.word	0x00000000
        /*0010*/ 	.short	0x0007
        /*0012*/ 	.short	0x0030
        /*0014*/ 	.byte	0x00, 0xf5, 0x21, 0x00


	//----- nvinfo : EIATTR_KPARAM_INFO
	.align		4
.L_45:
        /*0018*/ 	.byte	0x04, 0x17
        /*001a*/ 	.short	(.L_47 - .L_46)
.L_46:
        /*001c*/ 	.word	0x00000000
        /*0020*/ 	.short	0x0006
        /*0022*/ 	.short	0x002c
        /*0024*/ 	.byte	0x00, 0xf0, 0x11, 0x00


	//----- nvinfo : EIATTR_KPARAM_INFO
	.align		4
.L_47:
        /*0028*/ 	.byte	0x04, 0x17
        /*002a*/ 	.short	(.L_49 - .L_48)
.L_48:
        /*002c*/ 	.word	0x00000000
        /*0030*/ 	.short	0x0005
        /*0032*/ 	.short	0x0028
        /*0034*/ 	.byte	0x00, 0xf0, 0x11, 0x00


	//----- nvinfo : EIATTR_KPARAM_INFO
	.align		4
.L_49:
        /*0038*/ 	.byte	0x04, 0x17
        /*003a*/ 	.short	(.L_51 - .L_50)
.L_50:
        /*003c*/ 	.word	0x00000000
        /*0040*/ 	.short	0x0004
        /*0042*/ 	.short	0x0020
        /*0044*/ 	.byte	0x00, 0xf5, 0x21, 0x00


	//----- nvinfo : EIATTR_KPARAM_INFO
	.align		4
.L_51:
        /*0048*/ 	.byte	0x04, 0x17
        /*004a*/ 	.short	(.L_53 - .L_52)
.L_52:
        /*004c*/ 	.word	0x00000000
        /*0050*/ 	.short	0x0003
        /*0052*/ 	.short	0x0018
        /*0054*/ 	.byte	0x00, 0xf0, 0x11, 0x00


	//----- nvinfo : EIATTR_KPARAM_INFO
	.align		4
.L_53:
        /*0058*/ 	.byte	0x04, 0x17
        /*005a*/ 	.short	(.L_55 - .L_54)
.L_54:
        /*005c*/ 	.word	0x00000000
        /*0060*/ 	.short	0x0002
        /*0062*/ 	.short	0x0010
        /*0064*/ 	.byte	0x00, 0xf5, 0x21, 0x00


	//----- nvinfo : EIATTR_KPARAM_INFO
	.align		4
.L_55:
        /*0068*/ 	.byte	0x04, 0x17
        /*006a*/ 	.short	(.L_57 - .L_56)
.L_56:
        /*006c*/ 	.word	0x00000000
        /*0070*/ 	.short	0x0001
        /*0072*/ 	.short	0x0008
        /*0074*/ 	.byte	0x00, 0xf0, 0x11, 0x00


	//----- nvinfo : EIATTR_KPARAM_INFO
	.align		4
.L_57:
        /*0078*/ 	.byte	0x04, 0x17
        /*007a*/ 	.short	(.L_59 - .L_58)
.L_58:
        /*007c*/ 	.word	0x00000000
        /*0080*/ 	.short	0x0000
        /*0082*/ 	.short	0x0000
        /*0084*/ 	.byte	0x00, 0xf5, 0x21, 0x00


	//----- nvinfo : EIATTR_SPARSE_MMA_MASK
	.align		4
.L_59:
        /*0088*/ 	.byte	0x03, 0x50
        /*008a*/ 	.short	0x0000


	//----- nvinfo : EIATTR_MAXREG_COUNT
	.align		4
        /*008c*/ 	.byte	0x03, 0x1b
        /*008e*/ 	.short	0x00ff


	//----- nvinfo : EIATTR_MERCURY_ISA_VERSION
	.align		4
        /*0090*/ 	.byte	0x03, 0x5f
        /*0092*/ 	.short	0x0101


	//----- nvinfo : EIATTR_COOP_GROUP_MASK_REGIDS
	.align		4
        /*0094*/ 	.byte	0x04, 0x29
        /*0096*/ 	.short	(.L_61 - .L_60)


	//   ....[0]....
.L_60:
        /*0098*/ 	.word	0xffffffff


	//----- nvinfo : EIATTR_COOP_GROUP_INSTR_OFFSETS
	.align		4
.L_61:
        /*009c*/ 	.byte	0x04, 0x28
        /*009e*/ 	.short	(.L_63 - .L_62)


	//   ....[0]....
.L_62:
        /*00a0*/ 	.word	0x00000640


	//----- nvinfo : EIATTR_VRC_CTA_INIT_COUNT
	.align		4
.L_63:
        /*00a4*/ 	.byte	0x02, 0x4a
	.zero		1
	.zero		1


	//----- nvinfo : EIATTR_EXIT_INSTR_OFFSETS
	.align		4
        /*00a8*/ 	.byte	0x04, 0x1c
        /*00aa*/ 	.short	(.L_65 - .L_64)


	//   ....[0]....
.L_64:
        /*00ac*/ 	.word	0x00000070


	//   ....[1]....
        /*00b0*/ 	.word	0x00000110


	//   ....[2]....
        /*00b4*/ 	.word	0x00001730


	//----- nvinfo : EIATTR_MAX_THREADS
	.align		4
.L_65:
        /*00b8*/ 	.byte	0x04, 0x05
        /*00ba*/ 	.short	(.L_67 - .L_66)
.L_66:
        /*00bc*/ 	.word	0x00000020
        /*00c0*/ 	.word	0x00000001
        /*00c4*/ 	.word	0x00000001


	//----- nvinfo : EIATTR_CBANK_PARAM_SIZE
	.align		4
.L_67:
        /*00c8*/ 	.byte	0x03, 0x19
        /*00ca*/ 	.short	0x0038


	//----- nvinfo : EIATTR_PARAM_CBANK
	.align		4
        /*00cc*/ 	.byte	0x04, 0x0a
        /*00ce*/ 	.short	(.L_69 - .L_68)
	.align		4
.L_68:
        /*00d0*/ 	.word	index@(.nv.constant0._Z16kernel_col_majorPKfiS0_iPfijPj)
        /*00d4*/ 	.short	0x0380
        /*00d6*/ 	.short	0x0038


	//----- nvinfo : EIATTR_SW_WAR
	.align		4
.L_69:
        /*00d8*/ 	.byte	0x04, 0x36
        /*00da*/ 	.short	(.L_71 - .L_70)
.L_70:
        /*00dc*/ 	.word	0x00000008
.L_71:


//--------------------- .nv.callgraph             --------------------------
	.section	.nv.callgraph,"",@"SHT_CUDA_CALLGRAPH"
	.align	4
	.sectionentsize	8
	.align		4
        /*0000*/ 	.word	0x00000000
	.align		4
        /*0004*/ 	.word	0xffffffff
	.align		4
        /*0008*/ 	.word	0x00000000
	.align		4
        /*000c*/ 	.word	0xfffffffe
	.align		4
        /*0010*/ 	.word	0x00000000
	.align		4
        /*0014*/ 	.word	0xfffffffd
	.align		4
        /*0018*/ 	.word	0x00000000
	.align		4
        /*001c*/ 	.word	0xfffffffc


//--------------------- .text._Z16kernel_row_majorPKfiS0_iPfijPj --------------------------
	.section	.text._Z16kernel_row_majorPKfiS0_iPfijPj,"ax",@progbits
	.align	128
        .global         _Z16kernel_row_majorPKfiS0_iPfijPj
        .type           _Z16kernel_row_majorPKfiS0_iPfijPj,@function
        .size           _Z16kernel_row_majorPKfiS0_iPfijPj,(.L_x_6 - _Z16kernel_row_majorPKfiS0_iPfijPj)
        .other          _Z16kernel_row_majorPKfiS0_iPfijPj,@"STO_CUDA_ENTRY STV_DEFAULT"
_Z16kernel_row_majorPKfiS0_iPfijPj:
.text._Z16kernel_row_majorPKfiS0_iPfijPj:
[----:B------:R-:W-:Y:S01]  /*0000*/  LDC R1, c[0x0][0x37c] ;  /* 0x0000df00ff017b82 */ /* 0x000fe20000000800 */
[----:B------:R-:W0:Y:S01]  /*0010*/  S2R R2, SR_TID.Y ;  /* 0x0000000000027919 */ /* 0x000e220000002200 */
[----:B------:R-:W0:Y:S01]  /*0020*/  LDCU UR4, c[0x0][0x364] ;  /* 0x00006c80ff0477ac */ /* 0x000e220008000800 */
[----:B------:R-:W0:Y:S01]  /*0030*/  S2R R3, SR_CTAID.X ;  /* 0x0000000000037919 */ /* 0x000e220000002500 */
[----:B------:R-:W1:Y:S01]  /*0040*/  LDCU UR5, c[0x0][0x3ac] ;  /* 0x00007580ff0577ac */ /* 0x000e620008000800 */
[----:B0-----:R-:W-:-:S05]  /*0050*/  IMAD R3, R3, UR4, R2 ;  /* 0x0000000403037c24 */ /* 0x001fca000f8e0202 */
[----:B-1----:R-:W-:-:S13]  /*0060*/  ISETP.GE.U32.AND P0, PT, R3, UR5, PT ;  /* 0x0000000503007c0c */ /* 0x002fda000bf06070 */
[----:B------:R-:W-:Y:S05]  /*0070*/  @P0 EXIT ;  /* 0x000000000000094d */ /* 0x000fea0003800000 */
[----:B------:R-:W0:Y:S01]  /*0080*/  LDCU.64 UR4, c[0x0][0x3b0] ;  /* 0x00007600ff0477ac */ /* 0x000e220008000a00 */
[----:B------:R-:W1:Y:S01]  /*0090*/  LDCU.64 UR6, c[0x0][0x358] ;  /* 0x00006b00ff0677ac */ /* 0x000e620008000a00 */
[----:B0-----:R-:W-:-:S04]  /*00a0*/  UISETP.NE.U32.AND UP0, UPT, UR4, URZ, UPT ;  /* 0x000000ff0400728c */ /* 0x001fc8000bf05070 */
[----:B------:R-:W-:-:S09]  /*00b0*/  UISETP.NE.AND.EX UP0, UPT, UR5, URZ, UPT, UP0 ;  /* 0x000000ff0500728c */ /* 0x000fd2000bf05300 */
[----:B-1----:R-:W-:Y:S05]  /*00c0*/  BRA.U !UP0, `(.L_x_0) ;  /* 0x0000000108147547 */ /* 0x002fea000b800000 */
[----:B------:R-:W0:Y:S02]  /*00d0*/  LDC.64 R4, c[0x0][0x3b0] ;  /* 0x0000ec00ff047b82 */ /* 0x000e240000000a00 */
[----:B0-----:R-:W-:-:S06]  /*00e0*/  IMAD.WIDE.U32 R4, R3, 0x4, R4 ;  /* 0x0000000403047825 */ /* 0x001fcc00078e0004 */
[----:B------:R-:W2:Y:S02]  /*00f0*/  LDG.E R4, desc[UR6][R4.64] ;  /* 0x0000000604047981 */ /* 0x000ea4000c1e1900 */
[----:B--2---:R-:W-:-:S13]  /*0100*/  ISETP.NE.AND P0, PT, R4, RZ, PT ;  /* 0x000000ff0400720c */ /* 0x004fda0003f05270 */
[----:B------:R-:W-:Y:S05]  /*0110*/  @!P0 EXIT ;  /* 0x000000000000894d */ /* 0x000fea0003800000 */
.L_x_0:
[----:B------:R-:W0:Y:S01]  /*0120*/  S2R R41, SR_TID.X ;  /* 0x0000000000297919 */ /* 0x000e220000002100 */
[----:B------:R-:W1:Y:S01]  /*0130*/  LDCU UR4, c[0x0][0x388] ;  /* 0x00007100ff0477ac */ /* 0x000e620008000800 */
[----:B------:R-:W2:Y:S01]  /*0140*/  LDCU.64 UR8, c[0x0][0x380] ;  /* 0x00007000ff0877ac */ /* 0x000ea20008000a00 */
[----:B-1----:R-:W-:Y:S01]  /*0150*/  LEA R5, R3, UR4, 0xa ;  /* 0x0000000403057c11 */ /* 0x002fe2000f8e50ff */
[----:B------:R-:W1:Y:S01]  /*0160*/  S2UR UR5, SR_CgaCtaId ;  /* 0x00000000000579c3 */ /* 0x000e620000008800 */
[----:B------:R-:W3:Y:S01]  /*0170*/  LDCU UR4, c[0x0][0x398] ;  /* 0x00007300ff0477ac */ /* 0x000ee20008000800 */
[----:B0-----:R-:W-:-:S04]  /*0180*/  SHF.L.U32 R0, R41, 0x5, RZ ;  /* 0x0000000529007819 */ /* 0x001fc800000006ff */
[----:B------:R-:W-:-:S04]  /*0190*/  IADD3 R5, P0, PT, R5, R0, RZ ;  /* 0x0000000005057210 */ /* 0x000fc80007f1e0ff */
[----:B------:R-:W-:Y:S02]  /*01a0*/  IADD3.X R4, PT, PT, RZ, RZ, RZ, P0, !PT ;  /* 0x000000ffff047210 */ /* 0x000fe400007fe4ff */
[----:B--2---:R-:W-:-:S04]  /*01b0*/  LEA R36, P0, R5, UR8, 0x2 ;  /* 0x0000000805247c11 */ /* 0x004fc8000f8010ff */
[----:B------:R-:W-:Y:S01]  /*01c0*/  LEA.HI.X R37, R5, UR9, R4, 0x2, P0 ;  /* 0x0000000905257c11 */ /* 0x000fe200080f1404 */
[----:B------:R-:W0:Y:S04]  /*01d0*/  LDCU.64 UR8, c[0x0][0x390] ;  /* 0x00007200ff0877ac */ /* 0x000e280008000a00 */
[----:B------:R-:W2:Y:S04]  /*01e0*/  LDG.E R32, desc[UR6][R36.64] ;  /* 0x0000000624207981 */ /* 0x000ea8000c1e1900 */
[----:B------:R-:W2:Y:S04]  /*01f0*/  LDG.E R33, desc[UR6][R36.64+0x4] ;  /* 0x0000040624217981 */ /* 0x000ea8000c1e1900 */
[----:B------:R-:W2:Y:S04]  /*0200*/  LDG.E R34, desc[UR6][R36.64+0x8] ;  /* 0x0000080624227981 */ /* 0x000ea8000c1e1900 */
[----:B------:R-:W2:Y:S04]  /*0210*/  LDG.E R35, desc[UR6][R36.64+0xc] ;  /* 0x00000c0624237981 */ /* 0x000ea8000c1e1900 */
[----:B------:R-:W4:Y:S04]  /*0220*/  LDG.E R28, desc[UR6][R36.64+0x10] ;  /* 0x00001006241c7981 */ /* 0x000f28000c1e1900 */
[----:B------:R-:W4:Y:S04]  /*0230*/  LDG.E R29, desc[UR6][R36.64+0x14] ;  /* 0x00001406241d7981 */ /* 0x000f28000c1e1900 */
[----:B------:R-:W4:Y:S04]  /*0240*/  LDG.E R30, desc[UR6][R36.64+0x18] ;  /* 0x00001806241e7981 */ /* 0x000f28000c1e1900 */
[----:B------:R-:W4:Y:S04]  /*0250*/  LDG.E R31, desc[UR6][R36.64+0x1c] ;  /* 0x00001c06241f7981 */ /* 0x000f28000c1e1900 */
[----:B------:R-:W5:Y:S04]  /*0260*/  LDG.E R24, desc[UR6][R36.64+0x20] ;  /* 0x0000200624187981 */ /* 0x000f68000c1e1900 */
        /* <DEDUP_REMOVED lines=22> */
[----:B------:R0:W5:Y:S01]  /*03d0*/  LDG.E R11, desc[UR6][R36.64+0x7c] ;  /* 0x00007c06240b7981 */ /* 0x000162000c1e1900 */
[----:B---3--:R-:W-:Y:S01]  /*03e0*/  LEA R38, R3, UR4, 0xa ;  /* 0x0000000403267c11 */ /* 0x008fe2000f8e50ff */
[----:B------:R-:W-:Y:S01]  /*03f0*/  UMOV UR4, 0x400 ;  /* 0x0000040000047882 */ /* 0x000fe20000000000 */
[----:B------:R-:W-:Y:S01]  /*0400*/  HFMA2 R64, -RZ, RZ, 0, 0 ;  /* 0x00000000ff407431 */ /* 0x000fe200000001ff */
[----:B-1----:R-:W-:Y:S01]  /*0410*/  ULEA UR4, UR5, UR4, 0x18 ;  /* 0x0000000405047291 */ /* 0x002fe2000f8ec0ff */
[----:B------:R-:W-:-:S02]  /*0420*/  HFMA2 R66, -RZ, RZ, 0, 0 ;  /* 0x00000000ff427431 */ /* 0x000fc400000001ff */
[----:B------:R-:W-:Y:S01]  /*0430*/  IMAD.WIDE.U32 R38, R38, 0x4, RZ ;  /* 0x0000000426267825 */ /* 0x000fe200078e00ff */
[----:B------:R-:W-:Y:S02]  /*0440*/  CS2R R54, SRZ ;  /* 0x0000000000367805 */ /* 0x000fe4000001ff00 */
[----:B------:R-:W-:Y:S02]  /*0450*/  CS2R R42, SRZ ;  /* 0x00000000002a7805 */ /* 0x000fe4000001ff00 */
[----:B------:R-:W-:Y:S02]  /*0460*/  CS2R R58, SRZ ;  /* 0x00000000003a7805 */ /* 0x000fe4000001ff00 */
[----:B------:R-:W-:Y:S02]  /*0470*/  LEA R2, R2, UR4, 0xc ;  /* 0x0000000402027c11 */ /* 0x000fe4000f8e60ff */
[----:B------:R-:W-:Y:S01]  /*0480*/  CS2R R60, SRZ ;  /* 0x00000000003c7805 */ /* 0x000fe2000001ff00 */
[----:B------:R-:W-:Y:S01]  /*0490*/  IMAD.WIDE.U32 R38, R41, 0x80, R38 ;  /* 0x0000008029267825 */ /* 0x000fe200078e0026 */
[----:B------:R-:W-:-:S02]  /*04a0*/  CS2R R44, SRZ ;  /* 0x00000000002c7805 */ /* 0x000fc4000001ff00 */
[----:B------:R-:W-:Y:S01]  /*04b0*/  LEA R40, R41, R2, 0x7 ;  /* 0x0000000229287211 */ /* 0x000fe200078e38ff */
[----:B------:R-:W1:Y:S01]  /*04c0*/  LDCU UR4, c[0x0][0x3a8] ;  /* 0x00007500ff0477ac */ /* 0x000e620008000800 */
[----:B0-----:R-:W-:Y:S02]  /*04d0*/  CS2R R36, SRZ ;  /* 0x0000000000247805 */ /* 0x001fe4000001ff00 */
[----:B------:R-:W-:Y:S02]  /*04e0*/  IADD3 R62, P0, PT, R38, UR8, RZ ;  /* 0x00000008263e7c10 */ /* 0x000fe4000ff1e0ff */
[----:B------:R-:W-:Y:S02]  /*04f0*/  CS2R R50, SRZ ;  /* 0x0000000000327805 */ /* 0x000fe4000001ff00 */
[----:B------:R-:W-:Y:S02]  /*0500*/  CS2R R46, SRZ ;  /* 0x00000000002e7805 */ /* 0x000fe4000001ff00 */
[----:B------:R-:W-:-:S02]  /*0510*/  CS2R R52, SRZ ;  /* 0x0000000000347805 */ /* 0x000fc4000001ff00 */
[----:B------:R-:W-:Y:S02]  /*0520*/  IADD3.X R63, PT, PT, R39, UR9, RZ, P0, !PT ;  /* 0x00000009273f7c10 */ /* 0x000fe400087fe4ff */
[----:B------:R-:W-:Y:S02]  /*0530*/  CS2R R38, SRZ ;  /* 0x0000000000267805 */ /* 0x000fe4000001ff00 */
[----:B------:R-:W-:Y:S02]  /*0540*/  MOV R49, RZ ;  /* 0x000000ff00317202 */ /* 0x000fe40000000f00 */
[----:B------:R-:W-:Y:S02]  /*0550*/  CS2R R56, SRZ ;  /* 0x0000000000387805 */ /* 0x000fe4000001ff00 */
[----:B-1----:R-:W-:Y:S01]  /*0560*/  LEA R3, R3, UR4, 0xa ;  /* 0x0000000403037c11 */ /* 0x002fe2000f8e50ff */
[----:B------:R-:W-:Y:S01]  /*0570*/  UMOV UR4, 0x40 ;  /* 0x0000004000047882 */ /* 0x000fe20000000000 */
[----:B--2---:R0:W-:Y:S04]  /*0580*/  STS.128 [R40], R32 ;  /* 0x0000002028007388 */ /* 0x0041e80000000c00 */
[----:B----4-:R-:W-:Y:S01]  /*0590*/  STS.128 [R40+0x10], R28 ;  /* 0x0000101c28007388 */ /* 0x010fe20000000c00 */
[----:B0-----:R-:W-:-:S02]  /*05a0*/  CS2R R34, SRZ ;  /* 0x0000000000227805 */ /* 0x001fc4000001ff00 */
[----:B------:R-:W-:Y:S01]  /*05b0*/  CS2R R32, SRZ ;  /* 0x0000000000207805 */ /* 0x000fe2000001ff00 */
[----:B-----5:R-:W-:Y:S04]  /*05c0*/  STS.128 [R40+0x20], R24 ;  /* 0x0000201828007388 */ /* 0x020fe80000000c00 */
[----:B------:R-:W-:Y:S04]  /*05d0*/  STS.128 [R40+0x30], R20 ;  /* 0x0000301428007388 */ /* 0x000fe80000000c00 */
[----:B------:R-:W-:Y:S04]  /*05e0*/  STS.128 [R40+0x40], R16 ;  /* 0x0000401028007388 */ /* 0x000fe80000000c00 */
[----:B------:R0:W-:Y:S04]  /*05f0*/  STS.128 [R40+0x50], R4 ;  /* 0x0000500428007388 */ /* 0x0001e80000000c00 */
[----:B------:R-:W-:Y:S01]  /*0600*/  STS.128 [R40+0x60], R12 ;  /* 0x0000600c28007388 */ /* 0x000fe20000000c00 */
[----:B0-----:R-:W-:-:S03]  /*0610*/  MOV R7, RZ ;  /* 0x000000ff00077202 */ /* 0x001fc60000000f00 */
[----:B------:R0:W-:Y:S02]  /*0620*/  STS.128 [R40+0x70], R8 ;  /* 0x0000700828007388 */ /* 0x0001e40000000c00 */
[----:B0-----:R-:W-:Y:S01]  /*0630*/  CS2R R40, SRZ ;  /* 0x0000000000287805 */ /* 0x001fe2000001ff00 */
[----:B------:R-:W-:-:S06]  /*0640*/  NOP ;  /* 0x0000000000007918 */ /* 0x000fcc0000000000 */
.L_x_1:
[----:B------:R-:W2:Y:S04]  /*0650*/  LDG.E R48, desc[UR6][R62.64] ;  /* 0x000000063e307981 */ /* 0x000ea8000c1e1900 */
[----:B------:R-:W3:Y:S04]  /*0660*/  LDG.E R6, desc[UR6][R62.64+0x4] ;  /* 0x000004063e067981 */ /* 0x000ee8000c1e1900 */
[----:B------:R-:W4:Y:S04]  /*0670*/  LDG.E R5, desc[UR6][R62.64+0x8] ;  /* 0x000008063e057981 */ /* 0x000f28000c1e1900 */
[----:B------:R0:W5:Y:S04]  /*0680*/  LDG.E R4, desc[UR6][R62.64+0xc] ;  /* 0x00000c063e047981 */ /* 0x000168000c1e1900 */
[----:B------:R-:W2:Y:S04]  /*0690*/  LDS.128 R8, [R2+UR4+-0x40] ;  /* 0xffffc00402087984 */ /* 0x000ea80008000c00 */
[----:B------:R-:W1:Y:S04]  /*06a0*/  LDS.128 R20, [R2+UR4+-0x30] ;  /* 0xffffd00402147984 */ /* 0x000e680008000c00 */
[----:B------:R-:W1:Y:S04]  /*06b0*/  LDS.128 R24, [R2+UR4+-0x20] ;  /* 0xffffe00402187984 */ /* 0x000e680008000c00 */
[----:B------:R-:W1:Y:S04]  /*06c0*/  LDS.128 R16, [R2+UR4+-0x10] ;  /* 0xfffff00402107984 */ /* 0x000e680008000c00 */
[----:B------:R-:W1:Y:S04]  /*06d0*/  LDS.128 R12, [R2+UR4] ;  /* 0x00000004020c7984 */ /* 0x000e680008000c00 */
[----:B------:R-:W3:Y:S01]  /*06e0*/  LDS.128 R28, [R2+UR4+0x50] ;  /* 0x00005004021c7984 */ /* 0x000ee20008000c00 */
[----:B0-----:R-:W-:-:S04]  /*06f0*/  IADD3 R62, P0, PT, R62, 0x10, RZ ;  /* 0x000000103e3e7810 */ /* 0x001fc80007f1e0ff */
[----:B------:R-:W-:Y:S01]  /*0700*/  IADD3.X R63, PT, PT, RZ, R63, RZ, P0, !PT ;  /* 0x0000003fff3f7210 */ /* 0x000fe200007fe4ff */
[C---:B--2---:R-:W-:Y:S01]  /*0710*/  FFMA R57, R48.reuse, R8, R57 ;  /* 0x0000000830397223 */ /* 0x044fe20000000039 */
[C---:B------:R-:W-:Y:S01]  /*0720*/  FFMA R56, R48.reuse, R9, R56 ;  /* 0x0000000930387223 */ /* 0x040fe20000000038 */
[C---:B------:R-:W-:Y:S01]  /*0730*/  FFMA R51, R48.reuse, R10, R51 ;  /* 0x0000000a30337223 */ /* 0x040fe20000000033 */
[C---:B------:R-:W-:Y:S01]  /*0740*/  FFMA R58, R48.reuse, R11, R58 ;  /* 0x0000000b303a7223 */ /* 0x040fe2000000003a */
[C---:B-1----:R-:W-:Y:S01]  /*0750*/  FFMA R53, R48.reuse, R20, R53 ;  /* 0x0000001430357223 */ /* 0x042fe20000000035 */
[----:B------:R-:W0:Y:S01]  /*0760*/  LDS.128 R8, [R2+UR4+0x10] ;  /* 0x0000100402087984 */ /* 0x000e220008000c00 */
[C---:B------:R-:W-:Y:S01]  /*0770*/  FFMA R60, R48.reuse, R21, R60 ;  /* 0x00000015303c7223 */ /* 0x040fe2000000003c */
[C---:B------:R-:W-:Y:S01]  /*0780*/  FFMA R55, R48.reuse, R22, R55 ;  /* 0x0000001630377223 */ /* 0x040fe20000000037 */
[C---:B------:R-:W-:Y:S01]  /*0790*/  FFMA R44, R48.reuse, R23, R44 ;  /* 0x00000017302c7223 */ /* 0x040fe2000000002c */
[C---:B------:R-:W-:Y:S01]  /*07a0*/  FFMA R41, R48.reuse, R24, R41 ;  /* 0x0000001830297223 */ /* 0x040fe20000000029 */
[C---:B------:R-:W-:Y:S01]  /*07b0*/  FFMA R46, R48.reuse, R25, R46 ;  /* 0x00000019302e7223 */ /* 0x040fe2000000002e */
[C---:B------:R-:W-:Y:S01]  /*07c0*/  FFMA R39, R48.reuse, R26, R39 ;  /* 0x0000001a30277223 */ /* 0x040fe20000000027 */
[C---:B------:R-:W-:Y:S01]  /*07d0*/  FFMA R42, R48.reuse, R27, R42 ;  /* 0x0000001b302a7223 */ /* 0x040fe2000000002a */
[----:B------:R-:W1:Y:S01]  /*07e0*/  LDS.128 R20, [R2+UR4+0x20] ;  /* 0x0000200402147984 */ /* 0x000e620008000c00 */
[C---:B------:R-:W-:Y:S01]  /*07f0*/  FFMA R37, R48.reuse, R16, R37 ;  /* 0x0000001030257223 */ /* 0x040fe20000000025 */
[C---:B------:R-:W-:Y:S01]  /*0800*/  FFMA R40, R48.reuse, R17, R40 ;  /* 0x0000001130287223 */ /* 0x040fe20000000028 */
[C---:B------:R-:W-:Y:S01]  /*0810*/  FFMA R49, R48.reuse, R18, R49 ;  /* 0x0000001230317223 */ /* 0x040fe20000000031 */
[----:B------:R-:W2:Y:S01]  /*0820*/  LDS.128 R24, [R2+UR4+0x30] ;  /* 0x0000300402187984 */ /* 0x000ea20008000c00 */
[C---:B------:R-:W-:Y:S01]  /*0830*/  FFMA R52, R48.reuse, R19, R52 ;  /* 0x0000001330347223 */ /* 0x040fe20000000034 */
[C---:B------:R-:W-:Y:S01]  /*0840*/  FFMA R35, R48.reuse, R12, R35 ;  /* 0x0000000c30237223 */ /* 0x040fe20000000023 */
[C---:B------:R-:W-:Y:S01]  /*0850*/  FFMA R38, R48.reuse, R13, R38 ;  /* 0x0000000d30267223 */ /* 0x040fe20000000026 */
[C---:B------:R-:W-:Y:S01]  /*0860*/  FFMA R47, R48.reuse, R14, R47 ;  /* 0x0000000e302f7223 */ /* 0x040fe2000000002f */
[----:B------:R-:W-:Y:S01]  /*0870*/  FFMA R50, R48, R15, R50 ;  /* 0x0000000f30327223 */ /* 0x000fe20000000032 */
[----:B------:R-:W4:Y:S04]  /*0880*/  LDS.128 R16, [R2+UR4+0x40] ;  /* 0x0000400402107984 */ /* 0x000f280008000c00 */
[----:B------:R-:W5:Y:S01]  /*0890*/  LDS.128 R12, [R2+UR4+0x60] ;  /* 0x00006004020c7984 */ /* 0x000f620008000c00 */
[C---:B---3--:R-:W-:Y:S01]  /*08a0*/  FFMA R53, R6.reuse, R28, R53 ;  /* 0x0000001c06357223 */ /* 0x048fe20000000035 */
[C---:B------:R-:W-:Y:S01]  /*08b0*/  FFMA R60, R6.reuse, R29, R60 ;  /* 0x0000001d063c7223 */ /* 0x040fe2000000003c */
[C---:B------:R-:W-:Y:S01]  /*08c0*/  FFMA R55, R6.reuse, R30, R55 ;  /* 0x0000001e06377223 */ /* 0x040fe20000000037 */
[----:B------:R-:W-:-:S02]  /*08d0*/  FFMA R44, R6, R31, R44 ;  /* 0x0000001f062c7223 */ /* 0x000fc4000000002c */
[----:B------:R-:W3:Y:S01]  /*08e0*/  LDS.128 R28, [R2+UR4+0xa0] ;  /* 0x0000a004021c7984 */ /* 0x000ee20008000c00 */
[C---:B0-----:R-:W-:Y:S01]  /*08f0*/  FFMA R33, R48.reuse, R8, R33 ;  /* 0x0000000830217223 */ /* 0x041fe20000000021 */
[C---:B------:R-:W-:Y:S01]  /*0900*/  FFMA R36, R48.reuse, R9, R36 ;  /* 0x0000000930247223 */ /* 0x040fe20000000024 */
[C---:B------:R-:W-:Y:S01]  /*0910*/  FFMA R45, R48.reuse, R10, R45 ;  /* 0x0000000a302d7223 */ /* 0x040fe2000000002d */
[C---:B------:R-:W-:Y:S01]  /*0920*/  FFMA R8, R48.reuse, R11, R66 ;  /* 0x0000000b30087223 */ /* 0x040fe20000000042 */
[C---:B-1----:R-:W-:Y:S01]  /*0930*/  FFMA R7, R48.reuse, R20, R7 ;  /* 0x0000001430077223 */ /* 0x042fe20000000007 */
[C---:B------:R-:W-:Y:S01]  /*0940*/  FFMA R10, R48.reuse, R21, R64 ;  /* 0x00000015300a7223 */ /* 0x040fe20000000040 */
[C---:B------:R-:W-:Y:S01]  /*0950*/  FFMA R9, R48.reuse, R22, R61 ;  /* 0x0000001630097223 */ /* 0x040fe2000000003d */
[C---:B------:R-:W-:Y:S01]  /*0960*/  FFMA R32, R48.reuse, R23, R32 ;  /* 0x0000001730207223 */ /* 0x040fe20000000020 */
[C---:B--2---:R-:W-:Y:S01]  /*0970*/  FFMA R11, R48.reuse, R24, R59 ;  /* 0x00000018300b7223 */ /* 0x044fe2000000003b */
[C---:B------:R-:W-:Y:S01]  /*0980*/  FFMA R34, R48.reuse, R25, R34 ;  /* 0x0000001930227223 */ /* 0x040fe20000000022 */
[C---:B------:R-:W-:Y:S01]  /*0990*/  FFMA R43, R48.reuse, R26, R43 ;  /* 0x0000001a302b7223 */ /* 0x040fe2000000002b */
[----:B------:R-:W-:Y:S01]  /*09a0*/  FFMA R48, R48, R27, R54 ;  /* 0x0000001b30307223 */ /* 0x000fe20000000036 */
[----:B------:R-:W0:Y:S01]  /*09b0*/  LDS.128 R20, [R2+UR4+0x80] ;  /* 0x0000800402147984 */ /* 0x000e220008000c00 */
[C---:B----4-:R-:W-:Y:S01]  /*09c0*/  FFMA R54, R6.reuse, R16, R57 ;  /* 0x0000001006367223 */ /* 0x050fe20000000039 */
[C---:B------:R-:W-:Y:S01]  /*09d0*/  FFMA R56, R6.reuse, R17, R56 ;  /* 0x0000001106387223 */ /* 0x040fe20000000038 */
[C---:B------:R-:W-:Y:S01]  /*09e0*/  FFMA R51, R6.reuse, R18, R51 ;  /* 0x0000001206337223 */ /* 0x040fe20000000033 */
[C---:B------:R-:W-:Y:S01]  /*09f0*/  FFMA R58, R6.reuse, R19, R58 ;  /* 0x00000013063a7223 */ /* 0x040fe2000000003a */
[C---:B-----5:R-:W-:Y:S01]  /*0a00*/  FFMA R41, R6.reuse, R12, R41 ;  /* 0x0000000c06297223 */ /* 0x060fe20000000029 */
[----:B------:R-:W1:Y:S01]  /*0a10*/  LDS.128 R16, [R2+UR4+0x90] ;  /* 0x0000900402107984 */ /* 0x000e620008000c00 */
[C---:B------:R-:W-:Y:S01]  /*0a20*/  FFMA R46, R6.reuse, R13, R46 ;  /* 0x0000000d062e7223 */ /* 0x040fe2000000002e */
[C---:B------:R-:W-:Y:S01]  /*0a30*/  FFMA R39, R6.reuse, R14, R39 ;  /* 0x0000000e06277223 */ /* 0x040fe20000000027 */
[C---:B------:R-:W-:Y:S01]  /*0a40*/  FFMA R42, R6.reuse, R15, R42 ;  /* 0x0000000f062a7223 */ /* 0x040fe2000000002a */
[----:B------:R-:W2:Y:S04]  /*0a50*/  LDS.128 R24, [R2+UR4+0x70] ;  /* 0x0000700402187984 */ /* 0x000ea80008000c00 */
[----:B------:R-:W4:Y:S01]  /*0a60*/  LDS.128 R12, [R2+UR4+0xb0] ;  /* 0x0000b004020c7984 */ /* 0x000f220008000c00 */
[C---:B---3--:R-:W-:Y:S01]  /*0a70*/  FFMA R7, R6.reuse, R28, R7 ;  /* 0x0000001c06077223 */ /* 0x048fe20000000007 */
[C---:B------:R-:W-:Y:S01]  /*0a80*/  FFMA R28, R6.reuse, R29, R10 ;  /* 0x0000001d061c7223 */ /* 0x040fe2000000000a */
[C---:B------:R-:W-:Y:S01]  /*0a90*/  FFMA R32, R6.reuse, R31, R32 ;  /* 0x0000001f06207223 */ /* 0x040fe20000000020 */
[C---:B------:R-:W-:Y:S01]  /*0aa0*/  FFMA R29, R6.reuse, R30, R9 ;  /* 0x0000001e061d7223 */ /* 0x040fe20000000009 */
[C---:B0-----:R-:W-:Y:S01]  /*0ab0*/  FFMA R35, R6.reuse, R20, R35 ;  /* 0x0000001406237223 */ /* 0x041fe20000000023 */
[C---:B------:R-:W-:Y:S01]  /*0ac0*/  FFMA R38, R6.reuse, R21, R38 ;  /* 0x0000001506267223 */ /* 0x040fe20000000026 */
[C---:B------:R-:W-:Y:S01]  /*0ad0*/  FFMA R47, R6.reuse, R22, R47 ;  /* 0x00000016062f7223 */ /* 0x040fe2000000002f */
[----:B------:R-:W-:-:S02]  /*0ae0*/  FFMA R50, R6, R23, R50 ;  /* 0x0000001706327223 */ /* 0x000fc40000000032 */
[----:B------:R-:W0:Y:S01]  /*0af0*/  LDS.128 R20, [R2+UR4+0xc0] ;  /* 0x0000c00402147984 */ /* 0x000e220008000c00 */
[C---:B-1----:R-:W-:Y:S01]  /*0b00*/  FFMA R33, R6.reuse, R16, R33 ;  /* 0x0000001006217223 */ /* 0x042fe20000000021 */
[C---:B------:R-:W-:Y:S01]  /*0b10*/  FFMA R36, R6.reuse, R17, R36 ;  /* 0x0000001106247223 */ /* 0x040fe20000000024 */
[C---:B------:R-:W-:Y:S01]  /*0b20*/  FFMA R45, R6.reuse, R18, R45 ;  /* 0x00000012062d7223 */ /* 0x040fe2000000002d */
[C---:B------:R-:W-:Y:S01]  /*0b30*/  FFMA R64, R6.reuse, R19, R8 ;  /* 0x0000001306407223 */ /* 0x040fe20000000008 */
[C---:B--2---:R-:W-:Y:S01]  /*0b40*/  FFMA R37, R6.reuse, R24, R37 ;  /* 0x0000001806257223 */ /* 0x044fe20000000025 */
[C---:B------:R-:W-:Y:S01]  /*0b50*/  FFMA R40, R6.reuse, R25, R40 ;  /* 0x0000001906287223 */ /* 0x040fe20000000028 */
[C---:B------:R-:W-:Y:S01]  /*0b60*/  FFMA R49, R6.reuse, R26, R49 ;  /* 0x0000001a06317223 */ /* 0x040fe20000000031 */
[C---:B------:R-:W-:Y:S01]  /*0b70*/  FFMA R52, R6.reuse, R27, R52 ;  /* 0x0000001b06347223 */ /* 0x040fe20000000034 */
[----:B------:R-:W1:Y:S01]  /*0b80*/  LDS.128 R16, [R2+UR4+0xe0] ;  /* 0x0000e00402107984 */ /* 0x000e620008000c00 */
[C---:B----4-:R-:W-:Y:S01]  /*0b90*/  FFMA R31, R6.reuse, R12, R11 ;  /* 0x0000000c061f7223 */ /* 0x050fe2000000000b */
[C---:B------:R-:W-:Y:S01]  /*0ba0*/  FFMA R34, R6.reuse, R13, R34 ;  /* 0x0000000d06227223 */ /* 0x040fe20000000022 */
[C---:B------:R-:W-:Y:S01]  /*0bb0*/  FFMA R43, R6.reuse, R14, R43 ;  /* 0x0000000e062b7223 */ /* 0x040fe2000000002b */
[----:B------:R-:W-:Y:S01]  /*0bc0*/  FFMA R48, R6, R15, R48 ;  /* 0x0000000f06307223 */ /* 0x000fe20000000030 */
[----:B------:R-:W2:Y:S04]  /*0bd0*/  LDS.128 R24, [R2+UR4+0xd0] ;  /* 0x0000d00402187984 */ /* 0x000ea80008000c00 */
[----:B------:R-:W3:Y:S04]  /*0be0*/  LDS.128 R8, [R2+UR4+0xf0] ;  /* 0x0000f00402087984 */ /* 0x000ee80008000c00 */
[----:B------:R-:W4:Y:S01]  /*0bf0*/  LDS.128 R12, [R2+UR4+0x100] ;  /* 0x00010004020c7984 */ /* 0x000f220008000c00 */
        /* <DEDUP_REMOVED lines=13> */
[C---:B---3--:R-:W-:Y:S01]  /*0cd0*/  FFMA R37, R5.reuse, R8, R37 ;  /* 0x0000000805257223 */ /* 0x048fe20000000025 */
[C---:B------:R-:W-:Y:S01]  /*0ce0*/  FFMA R40, R5.reuse, R9, R40 ;  /* 0x0000000905287223 */ /* 0x040fe20000000028 */
[C---:B------:R-:W-:Y:S01]  /*0cf0*/  FFMA R49, R5.reuse, R10, R49 ;  /* 0x0000000a05317223 */ /* 0x040fe20000000031 */
[C---:B------:R-:W-:Y:S01]  /*0d00*/  FFMA R52, R5.reuse, R11, R52 ;  /* 0x0000000b05347223 */ /* 0x040fe20000000034 */
[C---:B----4-:R-:W-:Y:S01]  /*0d10*/  FFMA R35, R5.reuse, R12, R35 ;  /* 0x0000000c05237223 */ /* 0x050fe20000000023 */
[C---:B------:R-:W-:Y:S01]  /*0d20*/  FFMA R38, R5.reuse, R13, R38 ;  /* 0x0000000d05267223 */ /* 0x040fe20000000026 */
[C---:B------:R-:W-:Y:S01]  /*0d30*/  FFMA R47, R5.reuse, R14, R47 ;  /* 0x0000000e052f7223 */ /* 0x040fe2000000002f */
[C---:B------:R-:W-:Y:S01]  /*0d40*/  FFMA R50, R5.reuse, R15, R50 ;  /* 0x0000000f05327223 */ /* 0x040fe20000000032 */
[----:B------:R-:W1:Y:S04]  /*0d50*/  LDS.128 R16, [R2+UR4+0x150] ;  /* 0x0001500402107984 */ /* 0x000e680008000c00 */
        /* <DEDUP_REMOVED lines=19> */
[----:B------:R-:W-:Y:S01]  /*0e90*/  FFMA R48, R5, R11, R48 ;  /* 0x0000000b05307223 */ /* 0x000fe20000000030 */
[C---:B----4-:R-:W-:Y:S01]  /*0ea0*/  FFMA R57, R4.reuse, R12, R57 ;  /* 0x0000000c04397223 */ /* 0x050fe20000000039 */
[C---:B------:R-:W-:Y:S01]  /*0eb0*/  FFMA R56, R4.reuse, R13, R56 ;  /* 0x0000000d04387223 */ /* 0x040fe20000000038 */
[C---:B------:R-:W-:Y:S01]  /*0ec0*/  FFMA R51, R4.reuse, R14, R51 ;  /* 0x0000000e04337223 */ /* 0x040fe20000000033 */
[----:B------:R-:W-:Y:S01]  /*0ed0*/  FFMA R58, R4, R15, R58 ;  /* 0x0000000f043a7223 */ /* 0x000fe2000000003a */
[----:B------:R-:W1:Y:S04]  /*0ee0*/  LDS.128 R16, [R2+UR4+0x190] ;  /* 0x0001900402107984 */ /* 0x000e680008000c00 */
[----:B------:R-:W2:Y:S04]  /*0ef0*/  LDS.128 R28, [R2+UR4+0x170] ;  /* 0x00017004021c7984 */ /* 0x000ea80008000c00 */
[----:B------:R-:W3:Y:S04]  /*0f00*/  LDS.128 R24, [R2+UR4+0x180] ;  /* 0x0001800402187984 */ /* 0x000ee80008000c00 */
[----:B------:R-:W4:Y:S04]  /*0f10*/  LDS.128 R12, [R2+UR4+0x1a0] ;  /* 0x0001a004020c7984 */ /* 0x000f280008000c00 */
[----:B------:R-:W5:Y:S01]  /*0f20*/  LDS.128 R8, [R2+UR4+0x1b0] ;  /* 0x0001b00402087984 */ /* 0x000f620008000c00 */
[----:B------:R-:W-:-:S04]  /*0f30*/  UIADD3 UR4, UPT, UPT, UR4, 0x200, URZ ;  /* 0x0000020004047890 */ /* 0x000fc8000fffe0ff */
[----:B------:R-:W-:Y:S01]  /*0f40*/  UISETP.NE.AND UP0, UPT, UR4, 0x1040, UPT ;  /* 0x000010400400788c */ /* 0x000fe2000bf05270 */
        /* <DEDUP_REMOVED lines=20> */
[C---:B-----5:R-:W-:Y:S01]  /*1090*/  FFMA R59, R4.reuse, R8, R59 ;  /* 0x00000008043b7223 */ /* 0x060fe2000000003b */
[C---:B------:R-:W-:Y:S01]  /*10a0*/  FFMA R34, R4.reuse, R9, R34 ;  /* 0x0000000904227223 */ /* 0x040fe20000000022 */
[C---:B------:R-:W-:Y:S01]  /*10b0*/  FFMA R43, R4.reuse, R10, R43 ;  /* 0x0000000a042b7223 */ /* 0x040fe2000000002b */
[----:B------:R-:W-:Y:S01]  /*10c0*/  FFMA R54, R4, R11, R48 ;  /* 0x0000000b04367223 */ /* 0x000fe20000000030 */
[----:B------:R-:W-:Y:S06]  /*10d0*/  BRA.U UP0, `(.L_x_1) ;  /* 0xfffffff5005c7547 */ /* 0x000fec000b83ffff */
[----:B------:R-:W0:Y:S01]  /*10e0*/  LDCU.64 UR4, c[0x0][0x3a0] ;  /* 0x00007400ff0477ac */ /* 0x000e220008000a00 */
[----:B------:R-:W-:-:S04]  /*10f0*/  IADD3 R3, P0, PT, R3, R0, RZ ;  /* 0x0000000003037210 */ /* 0x000fc80007f1e0ff */
[----:B------:R-:W-:Y:S02]  /*1100*/  IADD3.X R0, PT, PT, RZ, RZ, RZ, P0, !PT ;  /* 0x000000ffff007210 */ /* 0x000fe400007fe4ff */
[----:B0-----:R-:W-:-:S04]  /*1110*/  LEA R2, P0, R3, UR4, 0x2 ;  /* 0x0000000403027c11 */ /* 0x001fc8000f8010ff */
[----:B------:R-:W-:-:S05]  /*1120*/  LEA.HI.X R3, R3, UR5, R0, 0x2, P0 ;  /* 0x0000000503037c11 */ /* 0x000fca00080f1400 */
[----:B------:R-:W2:Y:S04]  /*1130*/  LDG.E R17, desc[UR6][R2.64+0x4] ;  /* 0x0000040602117981 */ /* 0x000ea8000c1e1900 */
[----:B------:R-:W3:Y:S04]  /*1140*/  LDG.E R14, desc[UR6][R2.64] ;  /* 0x00000006020e7981 */ /* 0x000ee8000c1e1900 */
        /* <DEDUP_REMOVED lines=22> */
[----:B------:R-:W5:Y:S01]  /*12b0*/  LDG.E R26, desc[UR6][R2.64+0x78] ;  /* 0x00007806021a7981 */ /* 0x000f62000c1e1900 */
[----:B--2---:R-:W-:-:S03]  /*12c0*/  FADD R31, R56, R17 ;  /* 0x00000011381f7221 */ /* 0x004fc60000000000 */
[----:B------:R-:W2:Y:S01]  /*12d0*/  LDG.E R17, desc[UR6][R2.64+0x54] ;  /* 0x0000540602117981 */ /* 0x000ea2000c1e1900 */
[----:B---3--:R-:W-:-:S03]  /*12e0*/  FADD R57, R57, R14 ;  /* 0x0000000e39397221 */ /* 0x008fc60000000000 */
[----:B------:R0:W-:Y:S01]  /*12f0*/  STG.E desc[UR6][R2.64+0x4], R31 ;  /* 0x0000041f02007986 */ /* 0x0001e2000c101906 */
[----:B----4-:R-:W-:-:S03]  /*1300*/  FADD R51, R51, R18 ;  /* 0x0000001233337221 */ /* 0x010fc60000000000 */
[----:B------:R-:W3:Y:S01]  /*1310*/  LDG.E R14, desc[UR6][R2.64+0x48] ;  /* 0x00004806020e7981 */ /* 0x000ee2000c1e1900 */
[----:B-----5:R-:W-:-:S03]  /*1320*/  FADD R63, R53, R24 ;  /* 0x00000018353f7221 */ /* 0x020fc60000000000 */
[----:B------:R-:W4:Y:S01]  /*1330*/  LDG.E R18, desc[UR6][R2.64+0x68] ;  /* 0x0000680602127981 */ /* 0x000f22000c1e1900 */
[----:B------:R-:W-:-:S03]  /*1340*/  FADD R65, R60, R27 ;  /* 0x0000001b3c417221 */ /* 0x000fc60000000000 */
[----:B------:R-:W5:Y:S04]  /*1350*/  LDG.E R53, desc[UR6][R2.64+0x6c] ;  /* 0x00006c0602357981 */ /* 0x000f68000c1e1900 */
[----:B------:R-:W5:Y:S04]  /*1360*/  LDG.E R24, desc[UR6][R2.64+0x70] ;  /* 0x0000700602187981 */ /* 0x000f68000c1e1900 */
[----:B0-----:R-:W5:Y:S04]  /*1370*/  LDG.E R31, desc[UR6][R2.64+0x74] ;  /* 0x00007406021f7981 */ /* 0x001f68000c1e1900 */
[----:B------:R-:W5:Y:S01]  /*1380*/  LDG.E R27, desc[UR6][R2.64+0x7c] ;  /* 0x00007c06021b7981 */ /* 0x000f62000c1e1900 */
[----:B------:R-:W-:Y:S01]  /*1390*/  FADD R29, R58, R29 ;  /* 0x0000001d3a1d7221 */ /* 0x000fe20000000000 */
        /* <DEDUP_REMOVED lines=19> */
[----:B------:R-:W-:Y:S04]  /*14d0*/  STG.E desc[UR6][R2.64], R57 ;  /* 0x0000003902007986 */ /* 0x000fe8000c101906 */
        /* <DEDUP_REMOVED lines=22> */
[----:B------:R-:W-:Y:S01]  /*1640*/  STG.E desc[UR6][R2.64+0x78], R43 ;  /* 0x0000782b02007986 */ /* 0x000fe2000c101906 */
[----:B--2---:R-:W-:Y:S01]  /*1650*/  FADD R17, R36, R17 ;  /* 0x0000001124117221 */ /* 0x004fe20000000000 */
[----:B---3--:R-:W-:Y:S01]  /*1660*/  FADD R47, R47, R14 ;  /* 0x0000000e2f2f7221 */ /* 0x008fe20000000000 */
[----:B----4-:R-:W-:Y:S01]  /*1670*/  FADD R61, R61, R18 ;  /* 0x000000123d3d7221 */ /* 0x010fe20000000000 */
[----:B-----5:R-:W-:Y:S01]  /*1680*/  FADD R53, R32, R53 ;  /* 0x0000003520357221 */ /* 0x020fe20000000000 */
        /* <DEDUP_REMOVED lines=9> */
[----:B------:R-:W-:Y:S01]  /*1720*/  STG.E desc[UR6][R2.64+0x7c], R27 ;  /* 0x00007c1b02007986 */ /* 0x000fe2000c101906 */
[----:B------:R-:W-:Y:S05]  /*1730*/  EXIT ;  /* 0x000000000000794d */ /* 0x000fea0003800000 */
.L_x_2:
[----:B------:R-:W-:-:S00]  /*1740*/  BRA `(.L_x_2) ;  /* 0xfffffffc00fc7947 */ /* 0x000fc0000383ffff */
[----:B------:R-:W-:-:S00]  /*1750*/  NOP ;  /* 0x0000000000007918 */ /* 0x000fc00000000000 */
        /* <DEDUP_REMOVED lines=10> */
.L_x_6:


//--------------------- .text._Z16kernel_col_majorPKfiS0_iPfijPj --------------------------
	.section	.text._Z16kernel_col_majorPKfiS0_iPfijPj,"ax",@progbits
	.align	128
        .global         _Z16kernel_col_majorPKfiS0_iPfijPj
        .type           _Z16kernel_col_majorPKfiS0_iPfijPj,@function
        .size           _Z16kernel_col_majorPKfiS0_iPfijPj,(.L_x_7 - _Z16kernel_col_majorPKfiS0_iPfijPj)
        .other          _Z16kernel_col_majorPKfiS0_iPfijPj,@"STO_CUDA_ENTRY STV_DEFAULT"
_Z16kernel_col_majorPKfiS0_iPfijPj:
.text._Z16kernel_col_majorPKfiS0_iPfijPj:
        /* <DEDUP_REMOVED lines=18> */
.L_x_3:
        /* <DEDUP_REMOVED lines=83> */
.L_x_4:
        /* <DEDUP_REMOVED lines=271> */
.L_x_5:
        /* <DEDUP_REMOVED lines=12> */
.L_x_7:


//--------------------- .nv.shared._Z16kernel_row_majorPKfiS0_iPfijPj --------------------------
	.section	.nv.shared._Z16kernel_row_majorPKfiS0_iPfijPj,"aw",@nobits
	.sectionflags	@""
	.align	8
.nv.shared._Z16kernel_row_majorPKfiS0_iPfijPj:
	.zero		5120


//--------------------- .nv.shared.reserved.0     --------------------------
	.section	.nv.shared.reserved.0,"aw",@nobits
	.weak		__nv_reservedSMEM_offset_0_alias
	.size		__nv_reservedSMEM_offset_0_alias, 0, 64
	.other		__nv_reservedSMEM_offset_0_alias,@"STO_CUDA_RESERVED_SHARED STV_DEFAULT"
__nv_reservedSMEM_offset_0_alias:
	.zero		0
	.zero		64


//--------------------- .nv.shared._Z16kernel_col_majorPKfiS0_iPfijPj --------------------------
	.section	.nv.shared._Z16kernel_col_majorPKfiS0_iPfijPj,"aw",@nobits
	.sectionflags	@""
	.align	8
.nv.shared._Z16kernel_col_majorPKfiS0_iPfijPj:
	.zero		5120


//--------------------- .nv.constant0._Z16kernel_row_majorPKfiS0_iPfijPj --------------------------
	.section	.nv.constant0._Z16kernel_row_majorPKfiS0_iPfijPj,"a",@progbits
	.sectionflags	@""
	.align	4
.nv.constant0._Z16kernel_row_majorPKfiS0_iPfijPj:
	.zero		952


//--------------------- .nv.constant0._Z16kernel_col_majorPKfiS0_iPfijPj --------------------------
	.section	.nv.constant0._Z16kernel_col_majorPKfiS0_iPfijPj,"a",@progbits
	.sectionflags	@""
	.align	4
.nv.constant0._Z16kernel_col_majorPKfiS0_iPfijPj:
	.zero		952


//--------------------- SYMBOLS --------------------------

	.type		.nv.reservedSmem.offset0,@object
	.size		.nv.reservedSmem.offset0,0x4
	.type		.nv.reservedSmem.cap,@object
	.size		.nv.reservedSmem.cap,0x4
